//
// Generated by NVIDIA NVVM Compiler
//
// Compiler Build ID: CL-36424714
// Cuda compilation tools, release 13.0, V13.0.88
// Based on NVVM 20.0.0
//

.version 9.0
.target sm_100
.address_size 64

	// .globl	_Z6kernelPfi
.func  (.param .b64 func_retval0) __internal_accurate_pow
(
	.param .b64 __internal_accurate_pow_param_0
)
;

.visible .entry _Z6kernelPfi(
	.param .u64 .ptr .align 1 _Z6kernelPfi_param_0,
	.param .u32 _Z6kernelPfi_param_1
)
{
	.reg .pred 	%p<13>;
	.reg .b32 	%r<37>;
	.reg .b32 	%f<16>;
	.reg .b64 	%rd<10>;
	.reg .b64 	%fd<41>;

	ld.param.u64 	%rd2, [_Z6kernelPfi_param_0];
	ld.param.u32 	%r16, [_Z6kernelPfi_param_1];
	cvta.to.global.u64 	%rd1, %rd2;
	mov.u32 	%r17, %tid.x;
	mov.u32 	%r18, %ctaid.x;
	mov.u32 	%r1, %ntid.x;
	mad.lo.s32 	%r33, %r18, %r1, %r17;
	setp.ge.s32 	%p1, %r33, %r16;
	@%p1 bra 	$L__BB0_13;
	setp.gt.s32 	%p2, %r16, 1;
	mov.u32 	%r19, %nctaid.x;
	mul.lo.s32 	%r3, %r1, %r19;
	@%p2 bra 	$L__BB0_2;
	bra.uni 	$L__BB0_12;
$L__BB0_2:
	add.s32 	%r21, %r16, -1;
	add.s32 	%r4, %r16, -2;
	and.b32  	%r5, %r21, 3;
	and.b32  	%r6, %r21, -4;
	mov.f64 	%fd4, 0d400921F9F01B866E;
	{
	.reg .b32 %temp; 
	mov.b64 	{%temp, %r7}, %fd4;
	}
$L__BB0_3:
	setp.lt.u32 	%p4, %r4, 3;
	setp.lt.s32 	%p5, %r7, 0;
	cvt.rn.f64.s32 	%fd6, %r33;
	{
	.reg .b32 %temp; 
	mov.b64 	{%temp, %r23}, %fd6;
	}
	shr.u32 	%r24, %r23, 20;
	and.b32  	%r25, %r24, 2047;
	add.s32 	%r26, %r25, -1012;
	mov.b64 	%rd5, %fd6;
	shl.b64 	%rd6, %rd5, %r26;
	setp.eq.s64 	%p6, %rd6, -9223372036854775808;
	{ // callseq 0, 0
	.param .b64 param0;
	st.param.f64 	[param0], %fd6;
	.param .b64 retval0;
	call.uni (retval0), 
	__internal_accurate_pow, 
	(
	param0
	);
	ld.param.f64 	%fd7, [retval0];
	} // callseq 0
	neg.f64 	%fd9, %fd7;
	selp.f64 	%fd10, %fd9, %fd7, %p6;
	selp.f64 	%fd11, %fd10, %fd7, %p5;
	setp.eq.s32 	%p7, %r33, 0;
	sqrt.rn.f64 	%fd12, %fd11;
	selp.f64 	%fd1, 0d3FF0000000000000, %fd12, %p7;
	mov.f64 	%fd40, 0d0000000000000000;
	mov.b32 	%r35, 1;
	@%p4 bra 	$L__BB0_7;
	mov.f32 	%f15, 0f00000000;
	mov.b32 	%r34, 0;
$L__BB0_5:
	add.s32 	%r28, %r34, 1;
	cvt.rn.f64.u32 	%fd13, %r28;
	div.rn.f64 	%fd14, %fd1, %fd13;
	cvt.f64.f32 	%fd15, %f15;
	add.f64 	%fd16, %fd14, %fd15;
	cvt.rn.f32.f64 	%f10, %fd16;
	add.s32 	%r29, %r34, 2;
	cvt.rn.f64.u32 	%fd17, %r29;
	div.rn.f64 	%fd18, %fd1, %fd17;
	cvt.f64.f32 	%fd19, %f10;
	add.f64 	%fd20, %fd18, %fd19;
	cvt.rn.f32.f64 	%f11, %fd20;
	add.s32 	%r30, %r34, 3;
	cvt.rn.f64.u32 	%fd21, %r30;
	div.rn.f64 	%fd22, %fd1, %fd21;
	cvt.f64.f32 	%fd23, %f11;
	add.f64 	%fd24, %fd22, %fd23;
	cvt.rn.f32.f64 	%f12, %fd24;
	add.s32 	%r34, %r34, 4;
	cvt.rn.f64.u32 	%fd25, %r34;
	div.rn.f64 	%fd26, %fd1, %fd25;
	cvt.f64.f32 	%fd27, %f12;
	add.f64 	%fd28, %fd26, %fd27;
	cvt.rn.f32.f64 	%f15, %fd28;
	setp.ne.s32 	%p8, %r34, %r6;
	@%p8 bra 	$L__BB0_5;
	cvt.f64.f32 	%fd40, %f15;
	add.s32 	%r35, %r34, 1;
$L__BB0_7:
	setp.eq.s32 	%p9, %r5, 0;
	@%p9 bra 	$L__BB0_11;
	setp.eq.s32 	%p10, %r5, 1;
	cvt.rn.f64.u32 	%fd29, %r35;
	div.rn.f64 	%fd30, %fd1, %fd29;
	add.f64 	%fd31, %fd30, %fd40;
	cvt.rn.f32.f64 	%f15, %fd31;
	@%p10 bra 	$L__BB0_11;
	setp.eq.s32 	%p11, %r5, 2;
	add.s32 	%r31, %r35, 1;
	cvt.rn.f64.u32 	%fd32, %r31;
	div.rn.f64 	%fd33, %fd1, %fd32;
	cvt.f64.f32 	%fd34, %f15;
	add.f64 	%fd35, %fd33, %fd34;
	cvt.rn.f32.f64 	%f15, %fd35;
	@%p11 bra 	$L__BB0_11;
	add.s32 	%r32, %r35, 2;
	cvt.rn.f64.u32 	%fd36, %r32;
	div.rn.f64 	%fd37, %fd1, %fd36;
	cvt.f64.f32 	%fd38, %f15;
	add.f64 	%fd39, %fd37, %fd38;
	cvt.rn.f32.f64 	%f15, %fd39;
$L__BB0_11:
	mul.wide.s32 	%rd8, %r33, 4;
	add.s64 	%rd9, %rd1, %rd8;
	st.global.f32 	[%rd9], %f15;
	add.s32 	%r33, %r33, %r3;
	setp.lt.s32 	%p12, %r33, %r16;
	@%p12 bra 	$L__BB0_3;
	bra.uni 	$L__BB0_13;
$L__BB0_12:
	mul.wide.s32 	%rd3, %r33, 4;
	add.s64 	%rd4, %rd1, %rd3;
	mov.b32 	%r20, 0;
	st.global.u32 	[%rd4], %r20;
	add.s32 	%r33, %r33, %r3;
	setp.lt.s32 	%p3, %r33, %r16;
	@%p3 bra 	$L__BB0_12;
$L__BB0_13:
	ret;

}
.func  (.param .b64 func_retval0) __internal_accurate_pow(
	.param .b64 __internal_accurate_pow_param_0
)
{
	.reg .pred 	%p<8>;
	.reg .b32 	%r<46>;
	.reg .b32 	%f<3>;
	.reg .b64 	%fd<109>;

	ld.param.f64 	%fd10, [__internal_accurate_pow_param_0];
	mov.f64 	%fd11, 0d400921F9F01B866E;
	{
	.reg .b32 %temp; 
	mov.b64 	{%temp, %r8}, %fd11;
	}
	{
	.reg .b32 %temp; 
	mov.b64 	{%r9, %temp}, %fd11;
	}
	shr.u32 	%r10, %r8, 20;
	setp.lt.u32 	%p1, %r8, 1048576;
	mov.f64 	%fd12, 0d436921F9F01B866E;
	{
	.reg .b32 %temp; 
	mov.b64 	{%temp, %r11}, %fd12;
	}
	{
	.reg .b32 %temp; 
	mov.b64 	{%r12, %temp}, %fd12;
	}
	shr.u32 	%r13, %r11, 20;
	add.s32 	%r14, %r13, -54;
	selp.b32 	%r15, %r12, %r9, %p1;
	selp.b32 	%r16, %r11, %r8, %p1;
	selp.b32 	%r1, %r14, %r10, %p1;
	add.s32 	%r45, %r1, -1023;
	and.b32  	%r17, %r16, -2146435073;
	or.b32  	%r18, %r17, 1072693248;
	mov.b64 	%fd107, {%r15, %r18};
	setp.lt.u32 	%p2, %r18, 1073127583;
	@%p2 bra 	$L__BB1_2;
	{
	.reg .b32 %temp; 
	mov.b64 	{%r19, %temp}, %fd107;
	}
	{
	.reg .b32 %temp; 
	mov.b64 	{%temp, %r20}, %fd107;
	}
	add.s32 	%r21, %r20, -1048576;
	mov.b64 	%fd107, {%r19, %r21};
	add.s32 	%r45, %r1, -1022;
$L__BB1_2:
	add.f64 	%fd13, %fd107, 0dBFF0000000000000;
	add.f64 	%fd14, %fd107, 0d3FF0000000000000;
	rcp.approx.ftz.f64 	%fd15, %fd14;
	neg.f64 	%fd16, %fd14;
	fma.rn.f64 	%fd17, %fd16, %fd15, 0d3FF0000000000000;
	fma.rn.f64 	%fd18, %fd17, %fd17, %fd17;
	fma.rn.f64 	%fd19, %fd18, %fd15, %fd15;
	mul.f64 	%fd20, %fd13, %fd19;
	fma.rn.f64 	%fd21, %fd13, %fd19, %fd20;
	mul.f64 	%fd22, %fd21, %fd21;
	fma.rn.f64 	%fd23, %fd22, 0d3EB0F5FF7D2CAFE2, 0d3ED0F5D241AD3B5A;
	fma.rn.f64 	%fd24, %fd23, %fd22, 0d3EF3B20A75488A3F;
	fma.rn.f64 	%fd25, %fd24, %fd22, 0d3F1745CDE4FAECD5;
	fma.rn.f64 	%fd26, %fd25, %fd22, 0d3F3C71C7258A578B;
	fma.rn.f64 	%fd27, %fd26, %fd22, 0d3F6249249242B910;
	fma.rn.f64 	%fd28, %fd27, %fd22, 0d3F89999999999DFB;
	sub.f64 	%fd29, %fd13, %fd21;
	add.f64 	%fd30, %fd29, %fd29;
	neg.f64 	%fd31, %fd21;
	fma.rn.f64 	%fd32, %fd31, %fd13, %fd30;
	mul.f64 	%fd33, %fd19, %fd32;
	fma.rn.f64 	%fd34, %fd22, %fd28, 0d3FB5555555555555;
	mov.f64 	%fd35, 0d3FB5555555555555;
	sub.f64 	%fd36, %fd35, %fd34;
	fma.rn.f64 	%fd37, %fd22, %fd28, %fd36;
	add.f64 	%fd38, %fd37, 0dBC46A4CB00B9E7B0;
	add.f64 	%fd39, %fd34, %fd38;
	sub.f64 	%fd40, %fd34, %fd39;
	add.f64 	%fd41, %fd38, %fd40;
	mul.rn.f64 	%fd42, %fd21, %fd21;
	neg.f64 	%fd43, %fd42;
	fma.rn.f64 	%fd44, %fd21, %fd21, %fd43;
	{
	.reg .b32 %temp; 
	mov.b64 	{%r22, %temp}, %fd33;
	}
	{
	.reg .b32 %temp; 
	mov.b64 	{%temp, %r23}, %fd33;
	}
	add.s32 	%r24, %r23, 1048576;
	mov.b64 	%fd45, {%r22, %r24};
	fma.rn.f64 	%fd46, %fd21, %fd45, %fd44;
	mul.rn.f64 	%fd47, %fd42, %fd21;
	neg.f64 	%fd48, %fd47;
	fma.rn.f64 	%fd49, %fd42, %fd21, %fd48;
	fma.rn.f64 	%fd50, %fd42, %fd33, %fd49;
	fma.rn.f64 	%fd51, %fd46, %fd21, %fd50;
	mul.rn.f64 	%fd52, %fd39, %fd47;
	neg.f64 	%fd53, %fd52;
	fma.rn.f64 	%fd54, %fd39, %fd47, %fd53;
	fma.rn.f64 	%fd55, %fd39, %fd51, %fd54;
	fma.rn.f64 	%fd56, %fd41, %fd47, %fd55;
	add.f64 	%fd57, %fd52, %fd56;
	sub.f64 	%fd58, %fd52, %fd57;
	add.f64 	%fd59, %fd56, %fd58;
	add.f64 	%fd60, %fd21, %fd57;
	sub.f64 	%fd61, %fd21, %fd60;
	add.f64 	%fd62, %fd57, %fd61;
	add.f64 	%fd63, %fd59, %fd62;
	add.f64 	%fd64, %fd33, %fd63;
	add.f64 	%fd65, %fd60, %fd64;
	sub.f64 	%fd66, %fd60, %fd65;
	add.f64 	%fd67, %fd64, %fd66;
	xor.b32  	%r25, %r45, -2147483648;
	mov.b32 	%r26, 1127219200;
	mov.b64 	%fd68, {%r25, %r26};
	mov.b32 	%r27, -2147483648;
	mov.b64 	%fd69, {%r27, %r26};
	sub.f64 	%fd70, %fd68, %fd69;
	fma.rn.f64 	%fd71, %fd70, 0d3FE62E42FEFA39EF, %fd65;
	fma.rn.f64 	%fd72, %fd70, 0dBFE62E42FEFA39EF, %fd71;
	sub.f64 	%fd73, %fd72, %fd65;
	sub.f64 	%fd74, %fd67, %fd73;
	fma.rn.f64 	%fd75, %fd70, 0d3C7ABC9E3B39803F, %fd74;
	add.f64 	%fd76, %fd71, %fd75;
	sub.f64 	%fd77, %fd71, %fd76;
	add.f64 	%fd78, %fd75, %fd77;
	{
	.reg .b32 %temp; 
	mov.b64 	{%temp, %r28}, %fd10;
	}
	{
	.reg .b32 %temp; 
	mov.b64 	{%r29, %temp}, %fd10;
	}
	shl.b32 	%r30, %r28, 1;
	setp.gt.u32 	%p3, %r30, -33554433;
	and.b32  	%r31, %r28, -15728641;
	selp.b32 	%r32, %r31, %r28, %p3;
	mov.b64 	%fd79, {%r29, %r32};
	mul.rn.f64 	%fd80, %fd76, %fd79;
	neg.f64 	%fd81, %fd80;
	fma.rn.f64 	%fd82, %fd76, %fd79, %fd81;
	fma.rn.f64 	%fd83, %fd78, %fd79, %fd82;
	add.f64 	%fd4, %fd80, %fd83;
	sub.f64 	%fd84, %fd80, %fd4;
	add.f64 	%fd5, %fd83, %fd84;
	fma.rn.f64 	%fd85, %fd4, 0d3FF71547652B82FE, 0d4338000000000000;
	{
	.reg .b32 %temp; 
	mov.b64 	{%r5, %temp}, %fd85;
	}
	mov.f64 	%fd86, 0dC338000000000000;
	add.rn.f64 	%fd87, %fd85, %fd86;
	fma.rn.f64 	%fd88, %fd87, 0dBFE62E42FEFA39EF, %fd4;
	fma.rn.f64 	%fd89, %fd87, 0dBC7ABC9E3B39803F, %fd88;
	fma.rn.f64 	%fd90, %fd89, 0d3E5ADE1569CE2BDF, 0d3E928AF3FCA213EA;
	fma.rn.f64 	%fd91, %fd90, %fd89, 0d3EC71DEE62401315;
	fma.rn.f64 	%fd92, %fd91, %fd89, 0d3EFA01997C89EB71;
	fma.rn.f64 	%fd93, %fd92, %fd89, 0d3F2A01A014761F65;
	fma.rn.f64 	%fd94, %fd93, %fd89, 0d3F56C16C1852B7AF;
	fma.rn.f64 	%fd95, %fd94, %fd89, 0d3F81111111122322;
	fma.rn.f64 	%fd96, %fd95, %fd89, 0d3FA55555555502A1;
	fma.rn.f64 	%fd97, %fd96, %fd89, 0d3FC5555555555511;
	fma.rn.f64 	%fd98, %fd97, %fd89, 0d3FE000000000000B;
	fma.rn.f64 	%fd99, %fd98, %fd89, 0d3FF0000000000000;
	fma.rn.f64 	%fd100, %fd99, %fd89, 0d3FF0000000000000;
	{
	.reg .b32 %temp; 
	mov.b64 	{%r6, %temp}, %fd100;
	}
	{
	.reg .b32 %temp; 
	mov.b64 	{%temp, %r7}, %fd100;
	}
	shl.b32 	%r33, %r5, 20;
	add.s32 	%r34, %r33, %r7;
	mov.b64 	%fd108, {%r6, %r34};
	{
	.reg .b32 %temp; 
	mov.b64 	{%temp, %r35}, %fd4;
	}
	mov.b32 	%f2, %r35;
	abs.f32 	%f1, %f2;
	setp.lt.f32 	%p4, %f1, 0f4086232B;
	@%p4 bra 	$L__BB1_5;
	setp.lt.f64 	%p5, %fd4, 0d0000000000000000;
	add.f64 	%fd101, %fd4, 0d7FF0000000000000;
	selp.f64 	%fd108, 0d0000000000000000, %fd101, %p5;
	setp.geu.f32 	%p6, %f1, 0f40874800;
	@%p6 bra 	$L__BB1_5;
	shr.u32 	%r36, %r5, 31;
	add.s32 	%r37, %r5, %r36;
	shr.s32 	%r38, %r37, 1;
	shl.b32 	%r39, %r38, 20;
	add.s32 	%r40, %r7, %r39;
	mov.b64 	%fd102, {%r6, %r40};
	sub.s32 	%r41, %r5, %r38;
	shl.b32 	%r42, %r41, 20;
	add.s32 	%r43, %r42, 1072693248;
	mov.b32 	%r44, 0;
	mov.b64 	%fd103, {%r44, %r43};
	mul.f64 	%fd108, %fd103, %fd102;
$L__BB1_5:
	abs.f64 	%fd104, %fd108;
	setp.eq.f64 	%p7, %fd104, 0d7FF0000000000000;
	fma.rn.f64 	%fd105, %fd108, %fd5, %fd108;
	selp.f64 	%fd106, %fd108, %fd105, %p7;
	st.param.f64 	[func_retval0], %fd106;
	ret;

}


// ===== COMPILED SASS (sm_100) =====

	.target	sm_100

	.elftype	@"ET_EXEC"


//--------------------- .note.nv.tkinfo           --------------------------
	.section	.note.nv.tkinfo,"",@"SHT_NOTE"
	.sectionflags	@"SHF_NOTE_NV_TKINFO"
	.tkinfo
        /*0018*/ 	.word	0x00000002
        /*0030*/ 	.string	""
        /*0030*/ 	.string	"ptxas"
        /*0030*/ 	.string	"Cuda compilation tools, release 13.0, V13.0.88"
        /*0030*/ 	.string	"Build cuda_13.0.r13.0/compiler.36424714_0"
        /*0030*/ 	.string	"-arch sm_100 -m 64 "



//--------------------- .note.nv.cuinfo           --------------------------
	.section	.note.nv.cuinfo,"",@"SHT_NOTE"
	.sectionflags	@"SHF_NOTE_NV_CUINFO"
        /*0018*/ 	.short	0x0002
        /*001a*/ 	.short	0x0064
        /*001c*/ 	.short	0x0082
	.zero		2


//--------------------- .nv.info                  --------------------------
	.section	.nv.info,"",@"SHT_CUDA_INFO"
	.align	4


	//----- nvinfo : EIATTR_REGCOUNT
	.align		4
        /*0000*/ 	.byte	0x04, 0x2f
        /*0002*/ 	.short	(.L_1 - .L_0)
	.align		4
.L_0:
        /*0004*/ 	.word	index@(_Z6kernelPfi)
        /*0008*/ 	.word	0x00000020


	//----- nvinfo : EIATTR_FRAME_SIZE
	.align		4
.L_1:
        /*000c*/ 	.byte	0x04, 0x11
        /*000e*/ 	.short	(.L_3 - .L_2)
	.align		4
.L_2:
        /*0010*/ 	.word	index@($_Z6kernelPfi$__internal_accurate_pow)
        /*0014*/ 	.word	0x00000000


	//----- nvinfo : EIATTR_FRAME_SIZE
	.align		4
.L_3:
        /*0018*/ 	.byte	0x04, 0x11
        /*001a*/ 	.short	(.L_5 - .L_4)
	.align		4
.L_4:
        /*001c*/ 	.word	index@($__internal_1_$__cuda_sm20_dsqrt_rn_f64_mediumpath_v1)
        /*0020*/ 	.word	0x00000000


	//----- nvinfo : EIATTR_FRAME_SIZE
	.align		4
.L_5:
        /*0024*/ 	.byte	0x04, 0x11
        /*0026*/ 	.short	(.L_7 - .L_6)
	.align		4
.L_6:
        /*0028*/ 	.word	index@($__internal_0_$__cuda_sm20_div_rn_f64_full)
        /*002c*/ 	.word	0x00000000


	//----- nvinfo : EIATTR_FRAME_SIZE
	.align		4
.L_7:
        /*0030*/ 	.byte	0x04, 0x11
        /*0032*/ 	.short	(.L_9 - .L_8)
	.align		4
.L_8:
        /*0034*/ 	.word	index@(_Z6kernelPfi)
        /*0038*/ 	.word	0x00000000


	//----- nvinfo : EIATTR_MIN_STACK_SIZE
	.align		4
.L_9:
        /*003c*/ 	.byte	0x04, 0x12
        /*003e*/ 	.short	(.L_11 - .L_10)
	.align		4
.L_10:
        /*0040*/ 	.word	index@(_Z6kernelPfi)
        /*0044*/ 	.word	0x00000000
.L_11:


//--------------------- .nv.compat                --------------------------
	.section	.nv.compat,"",@"SHT_CUDA_COMPAT_INFO"
	.align	4
        /*0000*/ 	.byte	0x02, 0x09, 0x00, 0x00, 0x02, 0x02, 0x01, 0x00, 0x02, 0x05, 0x05, 0x00, 0x03, 0x07, 0x01, 0x01
        /*0010*/ 	.byte	0x02, 0x03, 0x00, 0x00, 0x02, 0x06, 0x01, 0x00, 0x04, 0x0b, 0x08, 0x00, 0x01, 0x00, 0x00, 0x00
        /*0020*/ 	.byte	0x00, 0x00, 0x00, 0x00


//--------------------- .nv.info._Z6kernelPfi     --------------------------
	.section	.nv.info._Z6kernelPfi,"",@"SHT_CUDA_INFO"
	.sectionflags	@""
	.align	4


	//----- nvinfo : EIATTR_CUDA_API_VERSION
	.align		4
        /*0000*/ 	.byte	0x04, 0x37
        /*0002*/ 	.short	(.L_13 - .L_12)
.L_12:
        /*0004*/ 	.word	0x00000082


	//----- nvinfo : EIATTR_KPARAM_INFO
	.align		4
.L_13:
        /*0008*/ 	.byte	0x04, 0x17
        /*000a*/ 	.short	(.L_15 - .L_14)
.L_14:
        /*000c*/ 	.word	0x00000000
        /*0010*/ 	.short	0x0001
        /*0012*/ 	.short	0x0008
        /*0014*/ 	.byte	0x00, 0xf0, 0x11, 0x00


	//----- nvinfo : EIATTR_KPARAM_INFO
	.align		4
.L_15:
        /*0018*/ 	.byte	0x04, 0x17
        /*001a*/ 	.short	(.L_17 - .L_16)
.L_16:
        /*001c*/ 	.word	0x00000000
        /*0020*/ 	.short	0x0000
        /*0022*/ 	.short	0x0000
        /*0024*/ 	.byte	0x00, 0xf5, 0x21, 0x00


	//----- nvinfo : EIATTR_SPARSE_MMA_MASK
	.align		4
.L_17:
        /*0028*/ 	.byte	0x03, 0x50
        /*002a*/ 	.short	0x0000


	//----- nvinfo : EIATTR_MAXREG_COUNT
	.align		4
        /*002c*/ 	.byte	0x03, 0x1b
        /*002e*/ 	.short	0x00ff


	//----- nvinfo : EIATTR_MERCURY_ISA_VERSION
	.align		4
        /*0030*/ 	.byte	0x03, 0x5f
        /*0032*/ 	.short	0x0101


	//----- nvinfo : EIATTR_VRC_CTA_INIT_COUNT
	.align		4
        /*0034*/ 	.byte	0x02, 0x4a
	.zero		1
	.zero		1


	//----- nvinfo : EIATTR_EXIT_INSTR_OFFSETS
	.align		4
        /*0038*/ 	.byte	0x04, 0x1c
        /*003a*/ 	.short	(.L_19 - .L_18)


	//   ....[0]....
.L_18:
        /*003c*/ 	.word	0x00000070


	//   ....[1]....
        /*0040*/ 	.word	0x00000130


	//   ....[2]....
        /*0044*/ 	.word	0x00001150


	//----- nvinfo : EIATTR_CRS_STACK_SIZE
	.align		4
.L_19:
        /*0048*/ 	.byte	0x04, 0x1e
        /*004a*/ 	.short	(.L_21 - .L_20)
.L_20:
        /*004c*/ 	.word	0x00000000


	//----- nvinfo : EIATTR_CBANK_PARAM_SIZE
	.align		4
.L_21:
        /*0050*/ 	.byte	0x03, 0x19
        /*0052*/ 	.short	0x000c


	//----- nvinfo : EIATTR_PARAM_CBANK
	.align		4
        /*0054*/ 	.byte	0x04, 0x0a
        /*0056*/ 	.short	(.L_23 - .L_22)
	.align		4
.L_22:
        /*0058*/ 	.word	index@(.nv.constant0._Z6kernelPfi)
        /*005c*/ 	.short	0x0380
        /*005e*/ 	.short	0x000c


	//----- nvinfo : EIATTR_SW_WAR
	.align		4
.L_23:
        /*0060*/ 	.byte	0x04, 0x36
        /*0062*/ 	.short	(.L_25 - .L_24)
.L_24:
        /*0064*/ 	.word	0x00000008
.L_25:


//--------------------- .nv.callgraph             --------------------------
	.section	.nv.callgraph,"",@"SHT_CUDA_CALLGRAPH"
	.align	4
	.sectionentsize	8
	.align		4
        /*0000*/ 	.word	0x00000000
	.align		4
        /*0004*/ 	.word	0xffffffff
	.align		4
        /*0008*/ 	.word	0x00000000
	.align		4
        /*000c*/ 	.word	0xfffffffe
	.align		4
        /*0010*/ 	.word	0x00000000
	.align		4
        /*0014*/ 	.word	0xfffffffd
	.align		4
        /*0018*/ 	.word	0x00000000
	.align		4
        /*001c*/ 	.word	0xfffffffc


//--------------------- .text._Z6kernelPfi        --------------------------
	.section	.text._Z6kernelPfi,"ax",@progbits
	.align	128
        .global         _Z6kernelPfi
        .type           _Z6kernelPfi,@function
        .size           _Z6kernelPfi,(.L_x_36 - _Z6kernelPfi)
        .other          _Z6kernelPfi,@"STO_CUDA_ENTRY STV_DEFAULT"
_Z6kernelPfi:
.text._Z6kernelPfi:
[----:B------:R-:W-:Y:S01]  /*0000*/  LDC R1, c[0x0][0x37c] ;  /* 0x0000df00ff017b82 */ /* 0x000fe20000000800 */
[----:B------:R-:W0:Y:S07]  /*0010*/  S2R R22, SR_TID.X ;  /* 0x0000000000167919 */ /* 0x000e2e0000002100 */
[----:B------:R-:W0:Y:S08]  /*0020*/  S2UR UR4, SR_CTAID.X ;  /* 0x00000000000479c3 */ /* 0x000e300000002500 */
[----:B------:R-:W0:Y:S08]  /*0030*/  LDC R7, c[0x0][0x360] ;  /* 0x0000d800ff077b82 */ /* 0x000e300000000800 */
[----:B------:R-:W1:Y:S01]  /*0040*/  LDC R9, c[0x0][0x388] ;  /* 0x0000e200ff097b82 */ /* 0x000e620000000800 */
[----:B0-----:R-:W-:-:S05]  /*0050*/  IMAD R22, R7, UR4, R22 ;  /* 0x0000000407167c24 */ /* 0x001fca000f8e0216 */
[----:B-1----:R-:W-:-:S13]  /*0060*/  ISETP.GE.AND P0, PT, R22, R9, PT ;  /* 0x000000091600720c */ /* 0x002fda0003f06270 */
[----:B------:R-:W-:Y:S05]  /*0070*/  @P0 EXIT ;  /* 0x000000000000094d */ /* 0x000fea0003800000 */
[----:B------:R-:W0:Y:S01]  /*0080*/  LDCU UR4, c[0x0][0x370] ;  /* 0x00006e00ff0477ac */ /* 0x000e220008000800 */
[----:B------:R-:W-:Y:S01]  /*0090*/  ISETP.GT.AND P0, PT, R9, 0x1, PT ;  /* 0x000000010900780c */ /* 0x000fe20003f04270 */
[----:B------:R-:W1:Y:S01]  /*00a0*/  LDCU.64 UR6, c[0x0][0x358] ;  /* 0x00006b00ff0677ac */ /* 0x000e620008000a00 */
[----:B0-----:R-:W-:-:S11]  /*00b0*/  IMAD R7, R7, UR4, RZ ;  /* 0x0000000407077c24 */ /* 0x001fd6000f8e02ff */
[----:B------:R-:W-:Y:S05]  /*00c0*/  @P0 BRA `(.L_x_0) ;  /* 0x00000000001c0947 */ /* 0x000fea0003800000 */
[----:B------:R-:W0:Y:S02]  /*00d0*/  LDC.64 R4, c[0x0][0x380] ;  /* 0x0000e000ff047b82 */ /* 0x000e240000000a00 */
.L_x_1:
[----:B0-----:R-:W-:-:S04]  /*00e0*/  IMAD.WIDE R2, R22, 0x4, R4 ;  /* 0x0000000416027825 */ /* 0x001fc800078e0204 */
[----:B------:R-:W-:Y:S01]  /*00f0*/  IMAD.IADD R22, R7, 0x1, R22 ;  /* 0x0000000107167824 */ /* 0x000fe200078e0216 */
[----:B-1----:R2:W-:Y:S04]  /*0100*/  STG.E desc[UR6][R2.64], RZ ;  /* 0x000000ff02007986 */ /* 0x0025e8000c101906 */
[----:B------:R-:W-:-:S13]  /*0110*/  ISETP.GE.AND P0, PT, R22, R9, PT ;  /* 0x000000091600720c */ /* 0x000fda0003f06270 */
[----:B--2---:R-:W-:Y:S05]  /*0120*/  @!P0 BRA `(.L_x_1) ;  /* 0xfffffffc00ec8947 */ /* 0x004fea000383ffff */
[----:B------:R-:W-:Y:S05]  /*0130*/  EXIT ;  /* 0x000000000000794d */ /* 0x000fea0003800000 */
.L_x_0:
[C---:B------:R-:W-:Y:S02]  /*0140*/  VIADD R4, R9.reuse, 0xffffffff ;  /* 0xffffffff09047836 */ /* 0x040fe40000000000 */
[----:B------:R-:W-:-:S03]  /*0150*/  VIADD R6, R9, 0xfffffffe ;  /* 0xfffffffe09067836 */ /* 0x000fc60000000000 */
[C---:B------:R-:W-:Y:S02]  /*0160*/  LOP3.LUT R5, R4.reuse, 0x3, RZ, 0xc0, !PT ;  /* 0x0000000304057812 */ /* 0x040fe400078ec0ff */
[----:B------:R-:W-:-:S07]  /*0170*/  LOP3.LUT R4, R4, 0xfffffffc, RZ, 0xc0, !PT ;  /* 0xfffffffc04047812 */ /* 0x000fce00078ec0ff */
.L_x_22:
[----:B------:R0:W2:Y:S01]  /*0180*/  I2F.F64 R8, R22 ;  /* 0x0000001600087312 */ /* 0x0000a20000201c00 */
[----:B------:R-:W-:Y:S01]  /*0190*/  BSSY.RECONVERGENT B0, `(.L_x_2) ;  /* 0x0000004000007945 */ /* 0x000fe20003800200 */
[----:B------:R-:W-:Y:S02]  /*01a0*/  ISETP.GE.U32.AND P0, PT, R6, 0x3, PT ;  /* 0x000000030600780c */ /* 0x000fe40003f06070 */
[----:B-----5:R-:W-:-:S11]  /*01b0*/  MOV R0, 0x1d0 ;  /* 0x000001d000007802 */ /* 0x020fd60000000f00 */
[----:B012---:R-:W-:Y:S05]  /*01c0*/  CALL.REL.NOINC `($_Z6kernelPfi$__internal_accurate_pow) ;  /* 0x0000001800107944 */ /* 0x007fea0003c00000 */
[----:B------:R-:W-:Y:S05]  /*01d0*/  BSYNC.RECONVERGENT B0 ;  /* 0x0000000000007941 */ /* 0x000fea0003800200 */
.L_x_2:
[----:B------:R-:W0:Y:S01]  /*01e0*/  MUFU.RSQ64H R9, R11 ;  /* 0x0000000b00097308 */ /* 0x000e220000001c00 */
[----:B------:R-:W-:Y:S01]  /*01f0*/  VIADD R8, R11, 0xfcb00000 ;  /* 0xfcb000000b087836 */ /* 0x000fe20000000000 */
[----:B------:R-:W-:Y:S01]  /*0200*/  MOV R15, 0x3fd80000 ;  /* 0x3fd80000000f7802 */ /* 0x000fe20000000f00 */
[----:B------:R-:W-:Y:S01]  /*0210*/  IMAD.MOV.U32 R14, RZ, RZ, 0x0 ;  /* 0x00000000ff0e7424 */ /* 0x000fe200078e00ff */
[----:B------:R-:W-:Y:S01]  /*0220*/  BSSY.RECONVERGENT B0, `(.L_x_3) ;  /* 0x0000010000007945 */ /* 0x000fe20003800200 */
[----:B------:R-:W-:Y:S02]  /*0230*/  ISETP.NE.AND P1, PT, R22, RZ, PT ;  /* 0x000000ff1600720c */ /* 0x000fe40003f25270 */
[----:B------:R-:W-:Y:S01]  /*0240*/  ISETP.GE.U32.AND P2, PT, R8, 0x7ca00000, PT ;  /* 0x7ca000000800780c */ /* 0x000fe20003f46070 */
[----:B0-----:R-:W-:-:S08]  /*0250*/  DMUL R12, R8, R8 ;  /* 0x00000008080c7228 */ /* 0x001fd00000000000 */
[----:B------:R-:W-:-:S08]  /*0260*/  DFMA R12, R10, -R12, 1 ;  /* 0x3ff000000a0c742b */ /* 0x000fd0000000080c */
[----:B------:R-:W-:Y:S02]  /*0270*/  DFMA R14, R12, R14, 0.5 ;  /* 0x3fe000000c0e742b */ /* 0x000fe4000000000e */
[----:B------:R-:W-:-:S08]  /*0280*/  DMUL R12, R8, R12 ;  /* 0x0000000c080c7228 */ /* 0x000fd00000000000 */
[----:B------:R-:W-:-:S08]  /*0290*/  DFMA R20, R14, R12, R8 ;  /* 0x0000000c0e14722b */ /* 0x000fd00000000008 */
[----:B------:R-:W-:Y:S02]  /*02a0*/  DMUL R12, R10, R20 ;  /* 0x000000140a0c7228 */ /* 0x000fe40000000000 */
[----:B------:R-:W-:Y:S02]  /*02b0*/  VIADD R19, R21, 0xfff00000 ;  /* 0xfff0000015137836 */ /* 0x000fe40000000000 */
[----:B------:R-:W-:-:S04]  /*02c0*/  IMAD.MOV.U32 R18, RZ, RZ, R20 ;  /* 0x000000ffff127224 */ /* 0x000fc800078e0014 */
[----:B------:R-:W-:-:S08]  /*02d0*/  DFMA R14, R12, -R12, R10 ;  /* 0x8000000c0c0e722b */ /* 0x000fd0000000000a */
[----:B------:R-:W-:Y:S01]  /*02e0*/  DFMA R16, R14, R18, R12 ;  /* 0x000000120e10722b */ /* 0x000fe2000000000c */
[----:B------:R-:W-:Y:S10]  /*02f0*/  @!P2 BRA `(.L_x_4) ;  /* 0x000000000008a947 */ /* 0x000ff40003800000 */
[----:B------:R-:W-:-:S07]  /*0300*/  MOV R0, 0x320 ;  /* 0x0000032000007802 */ /* 0x000fce0000000f00 */
[----:B------:R-:W-:Y:S05]  /*0310*/  CALL.REL.NOINC `($__internal_1_$__cuda_sm20_dsqrt_rn_f64_mediumpath_v1) ;  /* 0x0000001400007944 */ /* 0x000fea0003c00000 */
.L_x_4:
[----:B------:R-:W-:Y:S05]  /*0320*/  BSYNC.RECONVERGENT B0 ;  /* 0x0000000000007941 */ /* 0x000fea0003800200 */
.L_x_3:
[----:B------:R-:W-:Y:S01]  /*0330*/  FSEL R8, R16, RZ, P1 ;  /* 0x000000ff10087208 */ /* 0x000fe20000800000 */
[----:B------:R-:W-:Y:S01]  /*0340*/  IMAD.MOV.U32 R23, RZ, RZ, 0x1 ;  /* 0x00000001ff177424 */ /* 0x000fe200078e00ff */
[----:B------:R-:W-:Y:S02]  /*0350*/  FSEL R9, R17, 1.875, P1 ;  /* 0x3ff0000011097808 */ /* 0x000fe40000800000 */
[----:B------:R-:W-:Y:S01]  /*0360*/  CS2R R10, SRZ ;  /* 0x00000000000a7805 */ /* 0x000fe2000001ff00 */
[----:B------:R-:W-:Y:S06]  /*0370*/  @!P0 BRA `(.L_x_5) ;  /* 0x0000000400e08947 */ /* 0x000fec0003800000 */
[----:B------:R-:W-:Y:S01]  /*0380*/  IMAD.MOV.U32 R3, RZ, RZ, RZ ;  /* 0x000000ffff037224 */ /* 0x000fe200078e00ff */
[----:B------:R-:W-:-:S07]  /*0390*/  MOV R23, RZ ;  /* 0x000000ff00177202 */ /* 0x000fce0000000f00 */
.L_x_14:
[----:B------:R-:W-:Y:S01]  /*03a0*/  VIADD R14, R23, 0x1 ;  /* 0x00000001170e7836 */ /* 0x000fe20000000000 */
[----:B------:R-:W-:Y:S01]  /*03b0*/  FSETP.GEU.AND P1, PT, |R9|, 6.5827683646048100446e-37, PT ;  /* 0x036000000900780b */ /* 0x000fe20003f2e200 */
[----:B------:R-:W-:Y:S01]  /*03c0*/  IMAD.MOV.U32 R10, RZ, RZ, 0x1 ;  /* 0x00000001ff0a7424 */ /* 0x000fe200078e00ff */
[----:B------:R-:W-:Y:S03]  /*03d0*/  BSSY.RECONVERGENT B0, `(.L_x_6) ;  /* 0x0000015000007945 */ /* 0x000fe60003800200 */
[----:B0-----:R-:W0:Y:S08]  /*03e0*/  I2F.F64.U32 R14, R14 ;  /* 0x0000000e000e7312 */ /* 0x001e300000201800 */
[----:B0-----:R-:W0:Y:S02]  /*03f0*/  MUFU.RCP64H R11, R15 ;  /* 0x0000000f000b7308 */ /* 0x001e240000001800 */
[----:B0-----:R-:W-:-:S08]  /*0400*/  DFMA R12, -R14, R10, 1 ;  /* 0x3ff000000e0c742b */ /* 0x001fd0000000010a */
[----:B------:R-:W-:-:S08]  /*0410*/  DFMA R12, R12, R12, R12 ;  /* 0x0000000c0c0c722b */ /* 0x000fd0000000000c */
[----:B------:R-:W-:-:S08]  /*0420*/  DFMA R12, R10, R12, R10 ;  /* 0x0000000c0a0c722b */ /* 0x000fd0000000000a */
[----:B------:R-:W-:-:S08]  /*0430*/  DFMA R10, -R14, R12, 1 ;  /* 0x3ff000000e0a742b */ /* 0x000fd0000000010c */
[----:B------:R-:W-:-:S08]  /*0440*/  DFMA R10, R12, R10, R12 ;  /* 0x0000000a0c0a722b */ /* 0x000fd0000000000c */
[----:B------:R-:W-:-:S08]  /*0450*/  DMUL R12, R10, R8 ;  /* 0x000000080a0c7228 */ /* 0x000fd00000000000 */
[----:B------:R-:W-:-:S08]  /*0460*/  DFMA R16, -R14, R12, R8 ;  /* 0x0000000c0e10722b */ /* 0x000fd00000000108 */
[----:B------:R-:W-:-:S10]  /*0470*/  DFMA R10, R10, R16, R12 ;  /* 0x000000100a0a722b */ /* 0x000fd4000000000c */
[----:B------:R-:W-:-:S05]  /*0480*/  FFMA R0, RZ, R15, R11 ;  /* 0x0000000fff007223 */ /* 0x000fca000000000b */
[----:B------:R-:W-:-:S13]  /*0490*/  FSETP.GT.AND P0, PT, |R0|, 1.469367938527859385e-39, PT ;  /* 0x001000000000780b */ /* 0x000fda0003f04200 */
[----:B-1----:R-:W-:Y:S05]  /*04a0*/  @P0 BRA P1, `(.L_x_7) ;  /* 0x00000000001c0947 */ /* 0x002fea0000800000 */
[----:B------:R-:W-:Y:S01]  /*04b0*/  IMAD.MOV.U32 R17, RZ, RZ, R15 ;  /* 0x000000ffff117224 */ /* 0x000fe200078e000f */
[----:B------:R-:W-:Y:S01]  /*04c0*/  MOV R13, R9 ;  /* 0x00000009000d7202 */ /* 0x000fe20000000f00 */
[----:B------:R-:W-:Y:S01]  /*04d0*/  IMAD.MOV.U32 R12, RZ, RZ, R8 ;  /* 0x000000ffff0c7224 */ /* 0x000fe200078e0008 */
[----:B------:R-:W-:-:S07]  /*04e0*/  MOV R24, 0x500 ;  /* 0x0000050000187802 */ /* 0x000fce0000000f00 */
[----:B------:R-:W-:Y:S05]  /*04f0*/  CALL.REL.NOINC `($__internal_0_$__cuda_sm20_div_rn_f64_full) ;  /* 0x0000000c00187944 */ /* 0x000fea0003c00000 */
[----:B------:R-:W-:Y:S02]  /*0500*/  IMAD.MOV.U32 R10, RZ, RZ, R12 ;  /* 0x000000ffff0a7224 */ /* 0x000fe400078e000c */
[----:B------:R-:W-:-:S07]  /*0510*/  IMAD.MOV.U32 R11, RZ, RZ, R13 ;  /* 0x000000ffff0b7224 */ /* 0x000fce00078e000d */
.L_x_7:
[----:B------:R-:W-:Y:S05]  /*0520*/  BSYNC.RECONVERGENT B0 ;  /* 0x0000000000007941 */ /* 0x000fea0003800200 */
.L_x_6:
[----:B------:R-:W-:Y:S01]  /*0530*/  VIADD R14, R23, 0x2 ;  /* 0x00000002170e7836 */ /* 0x000fe20000000000 */
[----:B------:R-:W-:Y:S01]  /*0540*/  MOV R18, R8 ;  /* 0x0000000800127202 */ /* 0x000fe20000000f00 */
[----:B------:R-:W-:Y:S01]  /*0550*/  IMAD.MOV.U32 R12, RZ, RZ, 0x1 ;  /* 0x00000001ff0c7424 */ /* 0x000fe200078e00ff */
[----:B------:R-:W0:Y:S01]  /*0560*/  F2F.F64.F32 R2, R3 ;  /* 0x0000000300027310 */ /* 0x000e220000201800 */
[----:B------:R-:W-:Y:S01]  /*0570*/  IMAD.MOV.U32 R19, RZ, RZ, R9 ;  /* 0x000000ffff137224 */ /* 0x000fe200078e0009 */
[----:B------:R-:W-:Y:S01]  /*0580*/  FSETP.GEU.AND P1, PT, |R9|, 6.5827683646048100446e-37, PT ;  /* 0x036000000900780b */ /* 0x000fe20003f2e200 */
[----:B------:R-:W-:Y:S05]  /*0590*/  BSSY.RECONVERGENT B0, `(.L_x_8) ;  /* 0x0000015000007945 */ /* 0x000fea0003800200 */
[----:B------:R-:W1:Y:S01]  /*05a0*/  I2F.F64.U32 R14, R14 ;  /* 0x0000000e000e7312 */ /* 0x000e620000201800 */
[----:B0-----:R-:W-:-:S07]  /*05b0*/  DADD R10, R2, R10 ;  /* 0x00000000020a7229 */ /* 0x001fce000000000a */
[----:B-1----:R-:W0:Y:S08]  /*05c0*/  MUFU.RCP64H R13, R15 ;  /* 0x0000000f000d7308 */ /* 0x002e300000001800 */
[----:B------:R1:W2:Y:S01]  /*05d0*/  F2F.F32.F64 R10, R10 ;  /* 0x0000000a000a7310 */ /* 0x0002a20000301000 */
        /* <DEDUP_REMOVED lines=10> */
[----:B-12---:R-:W-:Y:S05]  /*0680*/  @P0 BRA P1, `(.L_x_9) ;  /* 0x0000000000140947 */ /* 0x006fea0000800000 */
[----:B------:R-:W-:Y:S01]  /*0690*/  IMAD.MOV.U32 R17, RZ, RZ, R15 ;  /* 0x000000ffff117224 */ /* 0x000fe200078e000f */
[----:B------:R-:W-:Y:S01]  /*06a0*/  MOV R24, 0x6e0 ;  /* 0x000006e000187802 */ /* 0x000fe20000000f00 */
[----:B------:R-:W-:Y:S02]  /*06b0*/  IMAD.MOV.U32 R12, RZ, RZ, R8 ;  /* 0x000000ffff0c7224 */ /* 0x000fe400078e0008 */
[----:B------:R-:W-:-:S07]  /*06c0*/  IMAD.MOV.U32 R13, RZ, RZ, R9 ;  /* 0x000000ffff0d7224 */ /* 0x000fce00078e0009 */
[----:B------:R-:W-:Y:S05]  /*06d0*/  CALL.REL.NOINC `($__internal_0_$__cuda_sm20_div_rn_f64_full) ;  /* 0x0000000800a07944 */ /* 0x000fea0003c00000 */
.L_x_9:
[----:B------:R-:W-:Y:S05]  /*06e0*/  BSYNC.RECONVERGENT B0 ;  /* 0x0000000000007941 */ /* 0x000fea0003800200 */
.L_x_8:
[----:B------:R-:W-:Y:S01]  /*06f0*/  IADD3 R16, PT, PT, R23, 0x3, RZ ;  /* 0x0000000317107810 */ /* 0x000fe20007ffe0ff */
[----:B------:R-:W-:Y:S01]  /*0700*/  IMAD.MOV.U32 R2, RZ, RZ, 0x1 ;  /* 0x00000001ff027424 */ /* 0x000fe200078e00ff */
[----:B------:R-:W0:Y:S01]  /*0710*/  F2F.F64.F32 R10, R10 ;  /* 0x0000000a000a7310 */ /* 0x000e220000201800 */
[----:B------:R-:W-:Y:S01]  /*0720*/  IMAD.MOV.U32 R18, RZ, RZ, R8 ;  /* 0x000000ffff127224 */ /* 0x000fe200078e0008 */
[----:B------:R-:W-:Y:S01]  /*0730*/  FSETP.GEU.AND P1, PT, |R9|, 6.5827683646048100446e-37, PT ;  /* 0x036000000900780b */ /* 0x000fe20003f2e200 */
[----:B------:R-:W-:Y:S01]  /*0740*/  IMAD.MOV.U32 R19, RZ, RZ, R9 ;  /* 0x000000ffff137224 */ /* 0x000fe200078e0009 */
[----:B------:R-:W-:Y:S04]  /*0750*/  BSSY.RECONVERGENT B0, `(.L_x_10) ;  /* 0x0000017000007945 */ /* 0x000fe80003800200 */
[----:B------:R-:W1:Y:S01]  /*0760*/  I2F.F64.U32 R16, R16 ;  /* 0x0000001000107312 */ /* 0x000e620000201800 */
[----:B0-----:R-:W-:-:S07]  /*0770*/  DADD R12, R10, R12 ;  /* 0x000000000a0c7229 */ /* 0x001fce000000000c */
[----:B-1----:R-:W0:Y:S02]  /*0780*/  MUFU.RCP64H R3, R17 ;  /* 0x0000001100037308 */ /* 0x002e240000001800 */
[----:B0-----:R-:W-:-:S08]  /*0790*/  DFMA R14, -R16, R2, 1 ;  /* 0x3ff00000100e742b */ /* 0x001fd00000000102 */
[----:B------:R-:W-:-:S08]  /*07a0*/  DFMA R14, R14, R14, R14 ;  /* 0x0000000e0e0e722b */ /* 0x000fd0000000000e */
[----:B------:R-:W-:-:S08]  /*07b0*/  DFMA R14, R2, R14, R2 ;  /* 0x0000000e020e722b */ /* 0x000fd00000000002 */
[----:B------:R-:W-:-:S08]  /*07c0*/  DFMA R2, -R16, R14, 1 ;  /* 0x3ff000001002742b */ /* 0x000fd0000000010e */
[----:B------:R-:W-:-:S08]  /*07d0*/  DFMA R14, R14, R2, R14 ;  /* 0x000000020e0e722b */ /* 0x000fd0000000000e */
[----:B------:R-:W-:-:S08]  /*07e0*/  DMUL R2, R14, R18 ;  /* 0x000000120e027228 */ /* 0x000fd00000000000 */
[----:B------:R-:W-:-:S08]  /*07f0*/  DFMA R18, -R16, R2, R18 ;  /* 0x000000021012722b */ /* 0x000fd00000000112 */
[----:B------:R-:W-:Y:S01]  /*0800*/  DFMA R14, R14, R18, R2 ;  /* 0x000000120e0e722b */ /* 0x000fe20000000002 */
[----:B------:R0:W1:Y:S09]  /*0810*/  F2F.F32.F64 R3, R12 ;  /* 0x0000000c00037310 */ /* 0x0000720000301000 */
[----:B------:R-:W-:-:S05]  /*0820*/  FFMA R0, RZ, R17, R15 ;  /* 0x00000011ff007223 */ /* 0x000fca000000000f */
[----:B------:R-:W-:-:S13]  /*0830*/  FSETP.GT.AND P0, PT, |R0|, 1.469367938527859385e-39, PT ;  /* 0x001000000000780b */ /* 0x000fda0003f04200 */
[----:B01----:R-:W-:Y:S05]  /*0840*/  @P0 BRA P1, `(.L_x_11) ;  /* 0x00000000001c0947 */ /* 0x003fea0000800000 */
[----:B------:R-:W-:Y:S01]  /*0850*/  IMAD.MOV.U32 R14, RZ, RZ, R16 ;  /* 0x000000ffff0e7224 */ /* 0x000fe200078e0010 */
[----:B------:R-:W-:Y:S01]  /*0860*/  MOV R12, R8 ;  /* 0x00000008000c7202 */ /* 0x000fe20000000f00 */
[----:B------:R-:W-:Y:S01]  /*0870*/  IMAD.MOV.U32 R13, RZ, RZ, R9 ;  /* 0x000000ffff0d7224 */ /* 0x000fe200078e0009 */
[----:B------:R-:W-:-:S07]  /*0880*/  MOV R24, 0x8a0 ;  /* 0x000008a000187802 */ /* 0x000fce0000000f00 */
[----:B------:R-:W-:Y:S05]  /*0890*/  CALL.REL.NOINC `($__internal_0_$__cuda_sm20_div_rn_f64_full) ;  /* 0x0000000800307944 */ /* 0x000fea0003c00000 */
[----:B------:R-:W-:Y:S02]  /*08a0*/  IMAD.MOV.U32 R14, RZ, RZ, R12 ;  /* 0x000000ffff0e7224 */ /* 0x000fe400078e000c */
[----:B------:R-:W-:-:S07]  /*08b0*/  IMAD.MOV.U32 R15, RZ, RZ, R13 ;  /* 0x000000ffff0f7224 */ /* 0x000fce00078e000d */
.L_x_11:
[----:B------:R-:W-:Y:S05]  /*08c0*/  BSYNC.RECONVERGENT B0 ;  /* 0x0000000000007941 */ /* 0x000fea0003800200 */
.L_x_10:
[----:B------:R-:W-:Y:S01]  /*08d0*/  VIADD R23, R23, 0x4 ;  /* 0x0000000417177836 */ /* 0x000fe20000000000 */
[----:B------:R-:W-:Y:S01]  /*08e0*/  MOV R10, 0x1 ;  /* 0x00000001000a7802 */ /* 0x000fe20000000f00 */
[----:B------:R-:W-:Y:S01]  /*08f0*/  IMAD.MOV.U32 R18, RZ, RZ, R8 ;  /* 0x000000ffff127224 */ /* 0x000fe200078e0008 */
[----:B------:R-:W-:Y:S01]  /*0900*/  F2F.F64.F32 R2, R3 ;  /* 0x0000000300027310 */ /* 0x000fe20000201800 */
[----:B------:R-:W-:Y:S01]  /*0910*/  IMAD.MOV.U32 R19, RZ, RZ, R9 ;  /* 0x000000ffff137224 */ /* 0x000fe200078e0009 */
[----:B------:R-:W-:Y:S01]  /*0920*/  FSETP.GEU.AND P1, PT, |R9|, 6.5827683646048100446e-37, PT ;  /* 0x036000000900780b */ /* 0x000fe20003f2e200 */
[----:B------:R-:W-:Y:S05]  /*0930*/  BSSY.RECONVERGENT B0, `(.L_x_12) ;  /* 0x0000015000007945 */ /* 0x000fea0003800200 */
[----:B------:R-:W0:Y:S08]  /*0940*/  I2F.F64.U32 R16, R23 ;  /* 0x0000001700107312 */ /* 0x000e300000201800 */
        /* <DEDUP_REMOVED lines=8> */
[----:B------:R-:W-:Y:S02]  /*09d0*/  DFMA R12, R12, R18, R10 ;  /* 0x000000120c0c722b */ /* 0x000fe4000000000a */
[----:B------:R-:W-:-:S08]  /*09e0*/  DADD R10, R2, R14 ;  /* 0x00000000020a7229 */ /* 0x000fd0000000000e */
[----:B------:R-:W-:Y:S02]  /*09f0*/  FFMA R0, RZ, R17, R13 ;  /* 0x00000011ff007223 */ /* 0x000fe4000000000d */
[----:B------:R0:W1:Y:S03]  /*0a00*/  F2F.F32.F64 R10, R10 ;  /* 0x0000000a000a7310 */ /* 0x0000660000301000 */
[----:B------:R-:W-:-:S13]  /*0a10*/  FSETP.GT.AND P0, PT, |R0|, 1.469367938527859385e-39, PT ;  /* 0x001000000000780b */ /* 0x000fda0003f04200 */
[----:B01----:R-:W-:Y:S05]  /*0a20*/  @P0 BRA P1, `(.L_x_13) ;  /* 0x0000000000140947 */ /* 0x003fea0000800000 */
[----:B------:R-:W-:Y:S01]  /*0a30*/  IMAD.MOV.U32 R14, RZ, RZ, R16 ;  /* 0x000000ffff0e7224 */ /* 0x000fe200078e0010 */
[----:B------:R-:W-:Y:S01]  /*0a40*/  MOV R13, R9 ;  /* 0x00000009000d7202 */ /* 0x000fe20000000f00 */
[----:B------:R-:W-:Y:S01]  /*0a50*/  IMAD.MOV.U32 R12, RZ, RZ, R8 ;  /* 0x000000ffff0c7224 */ /* 0x000fe200078e0008 */
[----:B------:R-:W-:-:S07]  /*0a60*/  MOV R24, 0xa80 ;  /* 0x00000a8000187802 */ /* 0x000fce0000000f00 */
[----:B------:R-:W-:Y:S05]  /*0a70*/  CALL.REL.NOINC `($__internal_0_$__cuda_sm20_div_rn_f64_full) ;  /* 0x0000000400b87944 */ /* 0x000fea0003c00000 */
.L_x_13:
[----:B------:R-:W-:Y:S05]  /*0a80*/  BSYNC.RECONVERGENT B0 ;  /* 0x0000000000007941 */ /* 0x000fea0003800200 */
.L_x_12:
[----:B------:R-:W0:Y:S01]  /*0a90*/  F2F.F64.F32 R10, R10 ;  /* 0x0000000a000a7310 */ /* 0x000e220000201800 */
[----:B------:R-:W-:Y:S01]  /*0aa0*/  ISETP.NE.AND P0, PT, R23, R4, PT ;  /* 0x000000041700720c */ /* 0x000fe20003f05270 */
[----:B0-----:R-:W-:-:S06]  /*0ab0*/  DADD R12, R10, R12 ;  /* 0x000000000a0c7229 */ /* 0x001fcc000000000c */
[----:B------:R0:W1:Y:S06]  /*0ac0*/  F2F.F32.F64 R3, R12 ;  /* 0x0000000c00037310 */ /* 0x00006c0000301000 */
[----:B------:R-:W-:Y:S05]  /*0ad0*/  @P0 BRA `(.L_x_14) ;  /* 0xfffffff800300947 */ /* 0x000fea000383ffff */
[----:B-1----:R1:W2:Y:S01]  /*0ae0*/  F2F.F64.F32 R10, R3 ;  /* 0x00000003000a7310 */ /* 0x0022a20000201800 */
[----:B------:R-:W-:-:S07]  /*0af0*/  VIADD R23, R23, 0x1 ;  /* 0x0000000117177836 */ /* 0x000fce0000000000 */
.L_x_5:
[----:B------:R-:W-:-:S13]  /*0b00*/  ISETP.NE.AND P0, PT, R5, RZ, PT ;  /* 0x000000ff0500720c */ /* 0x000fda0003f05270 */
[----:B------:R-:W-:Y:S05]  /*0b10*/  @!P0 BRA `(.L_x_15) ;  /* 0x0000000400708947 */ /* 0x000fea0003800000 */
[----:B------:R-:W1:Y:S01]  /*0b20*/  I2F.F64.U32 R14, R23 ;  /* 0x00000017000e7312 */ /* 0x000e620000201800 */
[----:B------:R-:W-:Y:S01]  /*0b30*/  IMAD.MOV.U32 R2, RZ, RZ, 0x1 ;  /* 0x00000001ff027424 */ /* 0x000fe200078e00ff */
[----:B------:R-:W-:Y:S01]  /*0b40*/  FSETP.GEU.AND P2, PT, |R9|, 6.5827683646048100446e-37, PT ;  /* 0x036000000900780b */ /* 0x000fe20003f4e200 */
[----:B------:R-:W-:Y:S01]  /*0b50*/  IMAD.MOV.U32 R16, RZ, RZ, R8 ;  /* 0x000000ffff107224 */ /* 0x000fe200078e0008 */
[----:B------:R-:W-:Y:S01]  /*0b60*/  BSSY.RECONVERGENT B0, `(.L_x_16) ;  /* 0x0000016000007945 */ /* 0x000fe20003800200 */
[----:B------:R-:W-:Y:S01]  /*0b70*/  IMAD.MOV.U32 R17, RZ, RZ, R9 ;  /* 0x000000ffff117224 */ /* 0x000fe200078e0009 */
[----:B------:R-:W-:Y:S02]  /*0b80*/  ISETP.NE.AND P1, PT, R5, 0x1, PT ;  /* 0x000000010500780c */ /* 0x000fe40003f25270 */
        /* <DEDUP_REMOVED lines=11> */
[----:B------:R-:W-:Y:S05]  /*0c40*/  @P0 BRA P2, `(.L_x_17) ;  /* 0x00000000001c0947 */ /* 0x000fea0001000000 */
[----:B------:R-:W-:Y:S01]  /*0c50*/  MOV R17, R15 ;  /* 0x0000000f00117202 */ /* 0x000fe20000000f00 */
[----:B------:R-:W-:Y:S01]  /*0c60*/  IMAD.MOV.U32 R12, RZ, RZ, R8 ;  /* 0x000000ffff0c7224 */ /* 0x000fe200078e0008 */
[----:B------:R-:W-:Y:S01]  /*0c70*/  MOV R24, 0xca0 ;  /* 0x00000ca000187802 */ /* 0x000fe20000000f00 */
[----:B------:R-:W-:-:S07]  /*0c80*/  IMAD.MOV.U32 R13, RZ, RZ, R9 ;  /* 0x000000ffff0d7224 */ /* 0x000fce00078e0009 */
[----:B--2---:R-:W-:Y:S05]  /*0c90*/  CALL.REL.NOINC `($__internal_0_$__cuda_sm20_div_rn_f64_full) ;  /* 0x0000000400307944 */ /* 0x004fea0003c00000 */
[----:B------:R-:W-:Y:S02]  /*0ca0*/  IMAD.MOV.U32 R2, RZ, RZ, R12 ;  /* 0x000000ffff027224 */ /* 0x000fe400078e000c */
[----:B------:R-:W-:-:S07]  /*0cb0*/  IMAD.MOV.U32 R3, RZ, RZ, R13 ;  /* 0x000000ffff037224 */ /* 0x000fce00078e000d */
.L_x_17:
[----:B------:R-:W-:Y:S05]  /*0cc0*/  BSYNC.RECONVERGENT B0 ;  /* 0x0000000000007941 */ /* 0x000fea0003800200 */
.L_x_16:
[----:B--2---:R-:W-:-:S06]  /*0cd0*/  DADD R10, R2, R10 ;  /* 0x00000000020a7229 */ /* 0x004fcc000000000a */
[----:B------:R3:W4:Y:S01]  /*0ce0*/  F2F.F32.F64 R3, R10 ;  /* 0x0000000a00037310 */ /* 0x0007220000301000 */
[----:B------:R-:W-:Y:S05]  /*0cf0*/  @!P1 BRA `(.L_x_15) ;  /* 0x0000000000f89947 */ /* 0x000fea0003800000 */
[----:B------:R-:W-:Y:S01]  /*0d00*/  IADD3 R14, PT, PT, R23, 0x1, RZ ;  /* 0x00000001170e7810 */ /* 0x000fe20007ffe0ff */
[----:B---3--:R-:W-:Y:S01]  /*0d10*/  IMAD.MOV.U32 R10, RZ, RZ, 0x1 ;  /* 0x00000001ff0a7424 */ /* 0x008fe200078e00ff */
[----:B------:R-:W-:Y:S01]  /*0d20*/  FSETP.GEU.AND P2, PT, |R9|, 6.5827683646048100446e-37, PT ;  /* 0x036000000900780b */ /* 0x000fe20003f4e200 */
[----:B------:R-:W-:Y:S01]  /*0d30*/  IMAD.MOV.U32 R16, RZ, RZ, R8 ;  /* 0x000000ffff107224 */ /* 0x000fe200078e0008 */
[----:B------:R-:W-:Y:S01]  /*0d40*/  BSSY.RECONVERGENT B0, `(.L_x_18) ;  /* 0x0000017000007945 */ /* 0x000fe20003800200 */
[----:B------:R-:W-:Y:S01]  /*0d50*/  IMAD.MOV.U32 R17, RZ, RZ, R9 ;  /* 0x000000ffff117224 */ /* 0x000fe200078e0009 */
[----:B------:R-:W0:Y:S01]  /*0d60*/  I2F.F64.U32 R14, R14 ;  /* 0x0000000e000e7312 */ /* 0x000e220000201800 */
[----:B------:R-:W-:-:S07]  /*0d70*/  ISETP.NE.AND P1, PT, R5, 0x2, PT ;  /* 0x000000020500780c */ /* 0x000fce0003f25270 */
        /* <DEDUP_REMOVED lines=12> */
[----:B------:R-:W-:Y:S01]  /*0e40*/  IMAD.MOV.U32 R17, RZ, RZ, R15 ;  /* 0x000000ffff117224 */ /* 0x000fe200078e000f */
[----:B------:R-:W-:Y:S01]  /*0e50*/  MOV R12, R8 ;  /* 0x00000008000c7202 */ /* 0x000fe20000000f00 */
[----:B------:R-:W-:Y:S01]  /*0e60*/  IMAD.MOV.U32 R13, RZ, RZ, R9 ;  /* 0x000000ffff0d7224 */ /* 0x000fe200078e0009 */
[----:B------:R-:W-:-:S07]  /*0e70*/  MOV R24, 0xe90 ;  /* 0x00000e9000187802 */ /* 0x000fce0000000f00 */
[----:B----4-:R-:W-:Y:S05]  /*0e80*/  CALL.REL.NOINC `($__internal_0_$__cuda_sm20_div_rn_f64_full) ;  /* 0x0000000000b47944 */ /* 0x010fea0003c00000 */
[----:B------:R-:W-:Y:S02]  /*0e90*/  IMAD.MOV.U32 R10, RZ, RZ, R12 ;  /* 0x000000ffff0a7224 */ /* 0x000fe400078e000c */
[----:B------:R-:W-:-:S07]  /*0ea0*/  IMAD.MOV.U32 R11, RZ, RZ, R13 ;  /* 0x000000ffff0b7224 */ /* 0x000fce00078e000d */
.L_x_19:
[----:B------:R-:W-:Y:S05]  /*0eb0*/  BSYNC.RECONVERGENT B0 ;  /* 0x0000000000007941 */ /* 0x000fea0003800200 */
.L_x_18:
[----:B----4-:R-:W0:Y:S02]  /*0ec0*/  F2F.F64.F32 R2, R3 ;  /* 0x0000000300027310 */ /* 0x010e240000201800 */
[----:B0-----:R-:W-:-:S06]  /*0ed0*/  DADD R10, R2, R10 ;  /* 0x00000000020a7229 */ /* 0x001fcc000000000a */
[----:B------:R5:W0:Y:S01]  /*0ee0*/  F2F.F32.F64 R3, R10 ;  /* 0x0000000a00037310 */ /* 0x000a220000301000 */
[----:B------:R-:W-:Y:S05]  /*0ef0*/  @!P1 BRA `(.L_x_15) ;  /* 0x0000000000789947 */ /* 0x000fea0003800000 */
[----:B------:R-:W-:Y:S01]  /*0f00*/  VIADD R14, R23, 0x2 ;  /* 0x00000002170e7836 */ /* 0x000fe20000000000 */
[----:B-----5:R-:W-:Y:S01]  /*0f10*/  MOV R10, 0x1 ;  /* 0x00000001000a7802 */ /* 0x020fe20000000f00 */
[----:B------:R-:W-:Y:S01]  /*0f20*/  IMAD.MOV.U32 R16, RZ, RZ, R8 ;  /* 0x000000ffff107224 */ /* 0x000fe200078e0008 */
[----:B------:R-:W-:Y:S01]  /*0f30*/  FSETP.GEU.AND P1, PT, |R9|, 6.5827683646048100446e-37, PT ;  /* 0x036000000900780b */ /* 0x000fe20003f2e200 */
[----:B------:R-:W-:Y:S01]  /*0f40*/  IMAD.MOV.U32 R17, RZ, RZ, R9 ;  /* 0x000000ffff117224 */ /* 0x000fe200078e0009 */
[----:B------:R-:W-:Y:S01]  /*0f50*/  BSSY.RECONVERGENT B0, `(.L_x_20) ;  /* 0x0000015000007945 */ /* 0x000fe20003800200 */
[----:B------:R-:W1:Y:S08]  /*0f60*/  I2F.F64.U32 R14, R14 ;  /* 0x0000000e000e7312 */ /* 0x000e700000201800 */
[----:B-1----:R-:W1:Y:S02]  /*0f70*/  MUFU.RCP64H R11, R15 ;  /* 0x0000000f000b7308 */ /* 0x002e640000001800 */
[----:B-1----:R-:W-:-:S08]  /*0f80*/  DFMA R12, -R14, R10, 1 ;  /* 0x3ff000000e0c742b */ /* 0x002fd0000000010a */
        /* <DEDUP_REMOVED lines=14> */
[----:B0-----:R-:W-:Y:S05]  /*1070*/  CALL.REL.NOINC `($__internal_0_$__cuda_sm20_div_rn_f64_full) ;  /* 0x0000000000387944 */ /* 0x001fea0003c00000 */
[----:B------:R-:W-:Y:S02]  /*1080*/  IMAD.MOV.U32 R10, RZ, RZ, R12 ;  /* 0x000000ffff0a7224 */ /* 0x000fe400078e000c */
[----:B------:R-:W-:-:S07]  /*1090*/  IMAD.MOV.U32 R11, RZ, RZ, R13 ;  /* 0x000000ffff0b7224 */ /* 0x000fce00078e000d */
.L_x_21:
[----:B------:R-:W-:Y:S05]  /*10a0*/  BSYNC.RECONVERGENT B0 ;  /* 0x0000000000007941 */ /* 0x000fea0003800200 */
.L_x_20:
[----:B0-----:R-:W0:Y:S02]  /*10b0*/  F2F.F64.F32 R2, R3 ;  /* 0x0000000300027310 */ /* 0x001e240000201800 */
[----:B0-----:R-:W-:-:S06]  /*10c0*/  DADD R10, R2, R10 ;  /* 0x00000000020a7229 */ /* 0x001fcc000000000a */
[----:B------:R0:W1:Y:S05]  /*10d0*/  F2F.F32.F64 R3, R10 ;  /* 0x0000000a00037310 */ /* 0x00006a0000301000 */
.L_x_15:
[----:B------:R-:W2:Y:S01]  /*10e0*/  LDC.64 R8, c[0x0][0x380] ;  /* 0x0000e000ff087b82 */ /* 0x000ea20000000a00 */
[----:B------:R-:W3:Y:S01]  /*10f0*/  LDCU UR4, c[0x0][0x388] ;  /* 0x00007100ff0477ac */ /* 0x000ee20008000800 */
[----:B--2---:R-:W-:-:S04]  /*1100*/  IMAD.WIDE R8, R22, 0x4, R8 ;  /* 0x0000000416087825 */ /* 0x004fc800078e0208 */
[----:B------:R-:W-:Y:S01]  /*1110*/  IMAD.IADD R22, R7, 0x1, R22 ;  /* 0x0000000107167824 */ /* 0x000fe200078e0216 */
[----:B01--4-:R0:W-:Y:S04]  /*1120*/  STG.E desc[UR6][R8.64], R3 ;  /* 0x0000000308007986 */ /* 0x0131e8000c101906 */
[----:B---3--:R-:W-:-:S13]  /*1130*/  ISETP.GE.AND P0, PT, R22, UR4, PT ;  /* 0x0000000416007c0c */ /* 0x008fda000bf06270 */
[----:B0-----:R-:W-:Y:S05]  /*1140*/  @!P0 BRA `(.L_x_22) ;  /* 0xfffffff0000c8947 */ /* 0x001fea000383ffff */
[----:B------:R-:W-:Y:S05]  /*1150*/  EXIT ;  /* 0x000000000000794d */ /* 0x000fea0003800000 */
        .weak           $__internal_0_$__cuda_sm20_div_rn_f64_full
        .type           $__internal_0_$__cuda_sm20_div_rn_f64_full,@function
        .size           $__internal_0_$__cuda_sm20_div_rn_f64_full,($__internal_1_$__cuda_sm20_dsqrt_rn_f64_mediumpath_v1 - $__internal_0_$__cuda_sm20_div_rn_f64_full)
$__internal_0_$__cuda_sm20_div_rn_f64_full:
[----:B------:R-:W-:Y:S01]  /*1160*/  FSETP.GEU.AND P3, PT, |R13|, 1.469367938527859385e-39, PT ;  /* 0x001000000d00780b */ /* 0x000fe20003f6e200 */
[----:B------:R-:W-:Y:S01]  /*1170*/  IMAD.MOV.U32 R16, RZ, RZ, R14 ;  /* 0x000000ffff107224 */ /* 0x000fe200078e000e */
[C---:B------:R-:W-:Y:S01]  /*1180*/  FSETP.GEU.AND P0, PT, |R17|.reuse, 1.469367938527859385e-39, PT ;  /* 0x001000001100780b */ /* 0x040fe20003f0e200 */
[----:B------:R-:W-:Y:S01]  /*1190*/  IMAD.MOV.U32 R20, RZ, RZ, 0x1 ;  /* 0x00000001ff147424 */ /* 0x000fe200078e00ff */
[----:B------:R-:W-:Y:S01]  /*11a0*/  LOP3.LUT R15, R17, 0x800fffff, RZ, 0xc0, !PT ;  /* 0x800fffff110f7812 */ /* 0x000fe200078ec0ff */
[----:B------:R-:W-:Y:S01]  /*11b0*/  BSSY.RECONVERGENT B1, `(.L_x_23) ;  /* 0x0000052000017945 */ /* 0x000fe20003800200 */
[----:B------:R-:W-:Y:S02]  /*11c0*/  LOP3.LUT R2, R13, 0x7ff00000, RZ, 0xc0, !PT ;  /* 0x7ff000000d027812 */ /* 0x000fe400078ec0ff */
[----:B------:R-:W-:Y:S02]  /*11d0*/  LOP3.LUT R15, R15, 0x3ff00000, RZ, 0xfc, !PT ;  /* 0x3ff000000f0f7812 */ /* 0x000fe400078efcff */
[----:B------:R-:W-:-:S02]  /*11e0*/  MOV R0, 0x1ca00000 ;  /* 0x1ca0000000007802 */ /* 0x000fc40000000f00 */
[C---:B------:R-:W-:Y:S01]  /*11f0*/  LOP3.LUT R25, R17.reuse, 0x7ff00000, RZ, 0xc0, !PT ;  /* 0x7ff0000011197812 */ /* 0x040fe200078ec0ff */
[----:B------:R-:W-:Y:S01]  /*1200*/  @!P3 IMAD.MOV.U32 R26, RZ, RZ, RZ ;  /* 0x000000ffff1ab224 */ /* 0x000fe200078e00ff */
[----:B------:R-:W-:Y:S01]  /*1210*/  @!P3 LOP3.LUT R19, R17, 0x7ff00000, RZ, 0xc0, !PT ;  /* 0x7ff000001113b812 */ /* 0x000fe200078ec0ff */
[----:B------:R-:W-:Y:S01]  /*1220*/  @!P0 DMUL R14, R16, 8.98846567431157953865e+307 ;  /* 0x7fe00000100e8828 */ /* 0x000fe20000000000 */
[C---:B------:R-:W-:Y:S02]  /*1230*/  ISETP.GE.U32.AND P2, PT, R2.reuse, R25, PT ;  /* 0x000000190200720c */ /* 0x040fe40003f46070 */
[----:B------:R-:W-:Y:S02]  /*1240*/  @!P3 ISETP.GE.U32.AND P4, PT, R2, R19, PT ;  /* 0x000000130200b20c */ /* 0x000fe40003f86070 */
[C---:B------:R-:W-:Y:S01]  /*1250*/  SEL R19, R0.reuse, 0x63400000, !P2 ;  /* 0x6340000000137807 */ /* 0x040fe20005000000 */
[----:B------:R-:W0:Y:S01]  /*1260*/  MUFU.RCP64H R21, R15 ;  /* 0x0000000f00157308 */ /* 0x000e220000001800 */
[----:B------:R-:W-:-:S02]  /*1270*/  @!P3 SEL R27, R0, 0x63400000, !P4 ;  /* 0x63400000001bb807 */ /* 0x000fc40006000000 */
[--C-:B------:R-:W-:Y:S02]  /*1280*/  LOP3.LUT R19, R19, 0x800fffff, R13.reuse, 0xf8, !PT ;  /* 0x800fffff13137812 */ /* 0x100fe400078ef80d */
[----:B------:R-:W-:Y:S02]  /*1290*/  @!P3 LOP3.LUT R18, R27, 0x80000000, R13, 0xf8, !PT ;  /* 0x800000001b12b812 */ /* 0x000fe400078ef80d */
[----:B------:R-:W-:Y:S02]  /*12a0*/  @!P0 LOP3.LUT R25, R15, 0x7ff00000, RZ, 0xc0, !PT ;  /* 0x7ff000000f198812 */ /* 0x000fe400078ec0ff */
[----:B------:R-:W-:Y:S01]  /*12b0*/  @!P3 LOP3.LUT R27, R18, 0x100000, RZ, 0xfc, !PT ;  /* 0x00100000121bb812 */ /* 0x000fe200078efcff */
[----:B------:R-:W-:-:S06]  /*12c0*/  IMAD.MOV.U32 R18, RZ, RZ, R12 ;  /* 0x000000ffff127224 */ /* 0x000fcc00078e000c */
[----:B------:R-:W-:Y:S02]  /*12d0*/  @!P3 DFMA R18, R18, 2, -R26 ;  /* 0x400000001212b82b */ /* 0x000fe4000000081a */
[----:B0-----:R-:W-:-:S08]  /*12e0*/  DFMA R26, R20, -R14, 1 ;  /* 0x3ff00000141a742b */ /* 0x001fd0000000080e */
[----:B------:R-:W-:-:S08]  /*12f0*/  DFMA R26, R26, R26, R26 ;  /* 0x0000001a1a1a722b */ /* 0x000fd0000000001a */
[----:B------:R-:W-:-:S08]  /*1300*/  DFMA R20, R20, R26, R20 ;  /* 0x0000001a1414722b */ /* 0x000fd00000000014 */
[----:B------:R-:W-:-:S08]  /*1310*/  DFMA R28, R20, -R14, 1 ;  /* 0x3ff00000141c742b */ /* 0x000fd0000000080e */
[----:B------:R-:W-:-:S08]  /*1320*/  DFMA R28, R20, R28, R20 ;  /* 0x0000001c141c722b */ /* 0x000fd00000000014 */
[----:B------:R-:W-:-:S08]  /*1330*/  DMUL R26, R28, R18 ;  /* 0x000000121c1a7228 */ /* 0x000fd00000000000 */
[----:B------:R-:W-:-:S08]  /*1340*/  DFMA R20, R26, -R14, R18 ;  /* 0x8000000e1a14722b */ /* 0x000fd00000000012 */
[----:B------:R-:W-:Y:S01]  /*1350*/  DFMA R20, R28, R20, R26 ;  /* 0x000000141c14722b */ /* 0x000fe2000000001a */
[----:B------:R-:W-:Y:S01]  /*1360*/  IMAD.MOV.U32 R26, RZ, RZ, R2 ;  /* 0x000000ffff1a7224 */ /* 0x000fe200078e0002 */
[----:B------:R-:W-:-:S04]  /*1370*/  @!P3 LOP3.LUT R26, R19, 0x7ff00000, RZ, 0xc0, !PT ;  /* 0x7ff00000131ab812 */ /* 0x000fc800078ec0ff */
[----:B------:R-:W-:-:S04]  /*1380*/  IADD3 R27, PT, PT, R26, -0x1, RZ ;  /* 0xffffffff1a1b7810 */ /* 0x000fc80007ffe0ff */
[----:B------:R-:W-:Y:S01]  /*1390*/  ISETP.GT.U32.AND P0, PT, R27, 0x7feffffe, PT ;  /* 0x7feffffe1b00780c */ /* 0x000fe20003f04070 */
[----:B------:R-:W-:-:S05]  /*13a0*/  VIADD R27, R25, 0xffffffff ;  /* 0xffffffff191b7836 */ /* 0x000fca0000000000 */
[----:B------:R-:W-:-:S13]  /*13b0*/  ISETP.GT.U32.OR P0, PT, R27, 0x7feffffe, P0 ;  /* 0x7feffffe1b00780c */ /* 0x000fda0000704470 */
[----:B------:R-:W-:Y:S05]  /*13c0*/  @P0 BRA `(.L_x_24) ;  /* 0x00000000006c0947 */ /* 0x000fea0003800000 */
[----:B------:R-:W-:-:S04]  /*13d0*/  LOP3.LUT R13, R17, 0x7ff00000, RZ, 0xc0, !PT ;  /* 0x7ff00000110d7812 */ /* 0x000fc800078ec0ff */
[CC--:B------:R-:W-:Y:S02]  /*13e0*/  VIADDMNMX R12, R2.reuse, -R13.reuse, 0xb9600000, !PT ;  /* 0xb9600000020c7446 */ /* 0x0c0fe4000780090d */
[----:B------:R-:W-:Y:S02]  /*13f0*/  ISETP.GE.U32.AND P0, PT, R2, R13, PT ;  /* 0x0000000d0200720c */ /* 0x000fe40003f06070 */
[----:B------:R-:W-:Y:S02]  /*1400*/  VIMNMX R12, PT, PT, R12, 0x46a00000, PT ;  /* 0x46a000000c0c7848 */ /* 0x000fe40003fe0100 */
[----:B------:R-:W-:-:S05]  /*1410*/  SEL R13, R0, 0x63400000, !P0 ;  /* 0x63400000000d7807 */ /* 0x000fca0004000000 */
[----:B------:R-:W-:Y:S02]  /*1420*/  IMAD.IADD R0, R12, 0x1, -R13 ;  /* 0x000000010c007824 */ /* 0x000fe400078e0a0d */
[----:B------:R-:W-:Y:S02]  /*1430*/  IMAD.MOV.U32 R12, RZ, RZ, RZ ;  /* 0x000000ffff0c7224 */ /* 0x000fe400078e00ff */
[----:B------:R-:W-:-:S06]  /*1440*/  VIADD R13, R0, 0x7fe00000 ;  /* 0x7fe00000000d7836 */ /* 0x000fcc0000000000 */
[----:B------:R-:W-:-:S10]  /*1450*/  DMUL R28, R20, R12 ;  /* 0x0000000c141c7228 */ /* 0x000fd40000000000 */
[----:B------:R-:W-:-:S13]  /*1460*/  FSETP.GTU.AND P0, PT, |R29|, 1.469367938527859385e-39, PT ;  /* 0x001000001d00780b */ /* 0x000fda0003f0c200 */
[----:B------:R-:W-:Y:S05]  /*1470*/  @P0 BRA `(.L_x_25) ;  /* 0x0000000000940947 */ /* 0x000fea0003800000 */
[----:B------:R-:W-:-:S06]  /*1480*/  DFMA R14, R20, -R14, R18 ;  /* 0x8000000e140e722b */ /* 0x000fcc0000000012 */
[----:B------:R-:W-:-:S04]  /*1490*/  MOV R14, RZ ;  /* 0x000000ff000e7202 */ /* 0x000fc80000000f00 */
[C---:B------:R-:W-:Y:S02]  /*14a0*/  FSETP.NEU.AND P0, PT, R15.reuse, RZ, PT ;  /* 0x000000ff0f00720b */ /* 0x040fe40003f0d000 */
[----:B------:R-:W-:-:S04]  /*14b0*/  LOP3.LUT R17, R15, 0x80000000, R17, 0x48, !PT ;  /* 0x800000000f117812 */ /* 0x000fc800078e4811 */
[----:B------:R-:W-:-:S07]  /*14c0*/  LOP3.LUT R15, R17, R13, RZ, 0xfc, !PT ;  /* 0x0000000d110f7212 */ /* 0x000fce00078efcff */
[----:B------:R-:W-:Y:S05]  /*14d0*/  @!P0 BRA `(.L_x_25) ;  /* 0x00000000007c8947 */ /* 0x000fea0003800000 */
[----:B------:R-:W-:Y:S01]  /*14e0*/  IMAD.MOV R13, RZ, RZ, -R0 ;  /* 0x000000ffff0d7224 */ /* 0x000fe200078e0a00 */
[----:B------:R-:W-:Y:S01]  /*14f0*/  DMUL.RP R14, R20, R14 ;  /* 0x0000000e140e7228 */ /* 0x000fe20000008000 */
[----:B------:R-:W-:-:S06]  /*1500*/  IMAD.MOV.U32 R12, RZ, RZ, RZ ;  /* 0x000000ffff0c7224 */ /* 0x000fcc00078e00ff */
[----:B------:R-:W-:-:S03]  /*1510*/  DFMA R12, R28, -R12, R20 ;  /* 0x8000000c1c0c722b */ /* 0x000fc60000000014 */
[----:B------:R-:W-:-:S03]  /*1520*/  LOP3.LUT R17, R15, R17, RZ, 0x3c, !PT ;  /* 0x000000110f117212 */ /* 0x000fc600078e3cff */
[----:B------:R-:W-:-:S04]  /*1530*/  IADD3 R12, PT, PT, -R0, -0x43300000, RZ ;  /* 0xbcd00000000c7810 */ /* 0x000fc80007ffe1ff */
[----:B------:R-:W-:-:S04]  /*1540*/  FSETP.NEU.AND P0, PT, |R13|, R12, PT ;  /* 0x0000000c0d00720b */ /* 0x000fc80003f0d200 */
[----:B------:R-:W-:Y:S02]  /*1550*/  FSEL R28, R14, R28, !P0 ;  /* 0x0000001c0e1c7208 */ /* 0x000fe40004000000 */
[----:B------:R-:W-:Y:S01]  /*1560*/  FSEL R29, R17, R29, !P0 ;  /* 0x0000001d111d7208 */ /* 0x000fe20004000000 */
[----:B------:R-:W-:Y:S06]  /*1570*/  BRA `(.L_x_25) ;  /* 0x0000000000547947 */ /* 0x000fec0003800000 */
.L_x_24:
[----:B------:R-:W-:-:S14]  /*1580*/  DSETP.NAN.AND P0, PT, R12, R12, PT ;  /* 0x0000000c0c00722a */ /* 0x000fdc0003f08000 */
[----:B------:R-:W-:Y:S05]  /*1590*/  @P0 BRA `(.L_x_26) ;  /* 0x0000000000440947 */ /* 0x000fea0003800000 */
[----:B------:R-:W-:-:S14]  /*15a0*/  DSETP.NAN.AND P0, PT, R16, R16, PT ;  /* 0x000000101000722a */ /* 0x000fdc0003f08000 */
[----:B------:R-:W-:Y:S05]  /*15b0*/  @P0 BRA `(.L_x_27) ;  /* 0x0000000000300947 */ /* 0x000fea0003800000 */
[----:B------:R-:W-:Y:S01]  /*15c0*/  ISETP.NE.AND P0, PT, R26, R25, PT ;  /* 0x000000191a00720c */ /* 0x000fe20003f05270 */
[----:B------:R-:W-:Y:S02]  /*15d0*/  IMAD.MOV.U32 R28, RZ, RZ, 0x0 ;  /* 0x00000000ff1c7424 */ /* 0x000fe400078e00ff */
[----:B------:R-:W-:-:S10]  /*15e0*/  IMAD.MOV.U32 R29, RZ, RZ, -0x80000 ;  /* 0xfff80000ff1d7424 */ /* 0x000fd400078e00ff */
[----:B------:R-:W-:Y:S05]  /*15f0*/  @!P0 BRA `(.L_x_25) ;  /* 0x0000000000348947 */ /* 0x000fea0003800000 */
[----:B------:R-:W-:Y:S02]  /*1600*/  ISETP.NE.AND P0, PT, R26, 0x7ff00000, PT ;  /* 0x7ff000001a00780c */ /* 0x000fe40003f05270 */
[----:B------:R-:W-:Y:S02]  /*1610*/  LOP3.LUT R29, R13, 0x80000000, R17, 0x48, !PT ;  /* 0x800000000d1d7812 */ /* 0x000fe400078e4811 */
[----:B------:R-:W-:-:S13]  /*1620*/  ISETP.EQ.OR P0, PT, R25, RZ, !P0 ;  /* 0x000000ff1900720c */ /* 0x000fda0004702670 */
[----:B------:R-:W-:Y:S02]  /*1630*/  @P0 LOP3.LUT R0, R29, 0x7ff00000, RZ, 0xfc, !PT ;  /* 0x7ff000001d000812 */ /* 0x000fe400078efcff */
[----:B------:R-:W-:Y:S01]  /*1640*/  @!P0 MOV R28, RZ ;  /* 0x000000ff001c8202 */ /* 0x000fe20000000f00 */
[----:B------:R-:W-:Y:S02]  /*1650*/  @P0 IMAD.MOV.U32 R28, RZ, RZ, RZ ;  /* 0x000000ffff1c0224 */ /* 0x000fe400078e00ff */
[----:B------:R-:W-:Y:S01]  /*1660*/  @P0 IMAD.MOV.U32 R29, RZ, RZ, R0 ;  /* 0x000000ffff1d0224 */ /* 0x000fe200078e0000 */
[----:B------:R-:W-:Y:S06]  /*1670*/  BRA `(.L_x_25) ;  /* 0x0000000000147947 */ /* 0x000fec0003800000 */
.L_x_27:
[----:B------:R-:W-:Y:S01]  /*1680*/  LOP3.LUT R29, R17, 0x80000, RZ, 0xfc, !PT ;  /* 0x00080000111d7812 */ /* 0x000fe200078efcff */
[----:B------:R-:W-:Y:S01]  /*1690*/  IMAD.MOV.U32 R28, RZ, RZ, R16 ;  /* 0x000000ffff1c7224 */ /* 0x000fe200078e0010 */
[----:B------:R-:W-:Y:S06]  /*16a0*/  BRA `(.L_x_25) ;  /* 0x0000000000087947 */ /* 0x000fec0003800000 */
.L_x_26:
[----:B------:R-:W-:Y:S01]  /*16b0*/  LOP3.LUT R29, R13, 0x80000, RZ, 0xfc, !PT ;  /* 0x000800000d1d7812 */ /* 0x000fe200078efcff */
[----:B------:R-:W-:-:S07]  /*16c0*/  IMAD.MOV.U32 R28, RZ, RZ, R12 ;  /* 0x000000ffff1c7224 */ /* 0x000fce00078e000c */
.L_x_25:
[----:B------:R-:W-:Y:S05]  /*16d0*/  BSYNC.RECONVERGENT B1 ;  /* 0x0000000000017941 */ /* 0x000fea0003800200 */
.L_x_23:
[----:B------:R-:W-:Y:S01]  /*16e0*/  IMAD.MOV.U32 R25, RZ, RZ, 0x0 ;  /* 0x00000000ff197424 */ /* 0x000fe200078e00ff */
[----:B------:R-:W-:Y:S01]  /*16f0*/  MOV R12, R28 ;  /* 0x0000001c000c7202 */ /* 0x000fe20000000f00 */
[----:B------:R-:W-:Y:S02]  /*1700*/  IMAD.MOV.U32 R13, RZ, RZ, R29 ;  /* 0x000000ffff0d7224 */ /* 0x000fe400078e001d */
[----:B------:R-:W-:Y:S05]  /*1710*/  RET.REL.NODEC R24 `(_Z6kernelPfi) ;  /* 0xffffffe818387950 */ /* 0x000fea0003c3ffff */
        .weak           $__internal_1_$__cuda_sm20_dsqrt_rn_f64_mediumpath_v1
        .type           $__internal_1_$__cuda_sm20_dsqrt_rn_f64_mediumpath_v1,@function
        .size           $__internal_1_$__cuda_sm20_dsqrt_rn_f64_mediumpath_v1,($_Z6kernelPfi$__internal_accurate_pow - $__internal_1_$__cuda_sm20_dsqrt_rn_f64_mediumpath_v1)
$__internal_1_$__cuda_sm20_dsqrt_rn_f64_mediumpath_v1:
[----:B------:R-:W-:Y:S01]  /*1720*/  ISETP.GE.U32.AND P2, PT, R8, -0x3400000, PT ;  /* 0xfcc000000800780c */ /* 0x000fe20003f46070 */
[----:B------:R-:W-:Y:S01]  /*1730*/  BSSY.RECONVERGENT B1, `(.L_x_28) ;  /* 0x0000028000017945 */ /* 0x000fe20003800200 */
[----:B------:R-:W-:Y:S01]  /*1740*/  IMAD.MOV.U32 R8, RZ, RZ, R10 ;  /* 0x000000ffff087224 */ /* 0x000fe200078e000a */
[----:B------:R-:W-:Y:S01]  /*1750*/  MOV R9, R11 ;  /* 0x0000000b00097202 */ /* 0x000fe20000000f00 */
[----:B------:R-:W-:Y:S02]  /*1760*/  IMAD.MOV.U32 R18, RZ, RZ, R20 ;  /* 0x000000ffff127224 */ /* 0x000fe400078e0014 */
[----:B------:R-:W-:Y:S02]  /*1770*/  IMAD.MOV.U32 R10, RZ, RZ, R14 ;  /* 0x000000ffff0a7224 */ /* 0x000fe400078e000e */
[----:B------:R-:W-:-:S05]  /*1780*/  IMAD.MOV.U32 R11, RZ, RZ, R15 ;  /* 0x000000ffff0b7224 */ /* 0x000fca00078e000f */
[----:B------:R-:W-:Y:S05]  /*1790*/  @!P2 BRA `(.L_x_29) ;  /* 0x000000000020a947 */ /* 0x000fea0003800000 */
[----:B------:R-:W-:-:S10]  /*17a0*/  DFMA.RM R10, R10, R18, R12 ;  /* 0x000000120a0a722b */ /* 0x000fd4000000400c */
[----:B------:R-:W-:-:S05]  /*17b0*/  IADD3 R12, P2, PT, R10, 0x1, RZ ;  /* 0x000000010a0c7810 */ /* 0x000fca0007f5e0ff */
[----:B------:R-:W-:-:S06]  /*17c0*/  IMAD.X R13, RZ, RZ, R11, P2 ;  /* 0x000000ffff0d7224 */ /* 0x000fcc00010e060b */
[----:B------:R-:W-:-:S08]  /*17d0*/  DFMA.RP R8, -R10, R12, R8 ;  /* 0x0000000c0a08722b */ /* 0x000fd00000008108 */
[----:B------:R-:W-:-:S06]  /*17e0*/  DSETP.GT.AND P2, PT, R8, RZ, PT ;  /* 0x000000ff0800722a */ /* 0x000fcc0003f44000 */
[----:B------:R-:W-:Y:S02]  /*17f0*/  FSEL R10, R12, R10, P2 ;  /* 0x0000000a0c0a7208 */ /* 0x000fe40001000000 */
[----:B------:R-:W-:Y:S01]  /*1800*/  FSEL R11, R13, R11, P2 ;  /* 0x0000000b0d0b7208 */ /* 0x000fe20001000000 */
[----:B------:R-:W-:Y:S06]  /*1810*/  BRA `(.L_x_30) ;  /* 0x0000000000647947 */ /* 0x000fec0003800000 */
.L_x_29:
[----:B------:R-:W-:-:S14]  /*1820*/  DSETP.NE.AND P2, PT, R8, RZ, PT ;  /* 0x000000ff0800722a */ /* 0x000fdc0003f45000 */
[----:B------:R-:W-:Y:S05]  /*1830*/  @!P2 BRA `(.L_x_31) ;  /* 0x000000000058a947 */ /* 0x000fea0003800000 */
[----:B------:R-:W-:-:S13]  /*1840*/  ISETP.GE.AND P2, PT, R9, RZ, PT ;  /* 0x000000ff0900720c */ /* 0x000fda0003f46270 */
[----:B------:R-:W-:Y:S01]  /*1850*/  @!P2 IMAD.MOV.U32 R10, RZ, RZ, 0x0 ;  /* 0x00000000ff0aa424 */ /* 0x000fe200078e00ff */
[----:B------:R-:W-:Y:S01]  /*1860*/  @!P2 MOV R11, 0xfff80000 ;  /* 0xfff80000000ba802 */ /* 0x000fe20000000f00 */
[----:B------:R-:W-:Y:S06]  /*1870*/  @!P2 BRA `(.L_x_30) ;  /* 0x00000000004ca947 */ /* 0x000fec0003800000 */
[----:B------:R-:W-:-:S13]  /*1880*/  ISETP.GT.AND P2, PT, R9, 0x7fefffff, PT ;  /* 0x7fefffff0900780c */ /* 0x000fda0003f44270 */
[----:B------:R-:W-:Y:S05]  /*1890*/  @P2 BRA `(.L_x_31) ;  /* 0x0000000000402947 */ /* 0x000fea0003800000 */
[----:B------:R-:W-:Y:S01]  /*18a0*/  DMUL R8, R8, 8.11296384146066816958e+31 ;  /* 0x4690000008087828 */ /* 0x000fe20000000000 */
[----:B------:R-:W-:Y:S02]  /*18b0*/  IMAD.MOV.U32 R10, RZ, RZ, RZ ;  /* 0x000000ffff0a7224 */ /* 0x000fe400078e00ff */
[----:B------:R-:W-:Y:S02]  /*18c0*/  IMAD.MOV.U32 R14, RZ, RZ, 0x0 ;  /* 0x00000000ff0e7424 */ /* 0x000fe400078e00ff */
[----:B------:R-:W-:Y:S01]  /*18d0*/  IMAD.MOV.U32 R15, RZ, RZ, 0x3fd80000 ;  /* 0x3fd80000ff0f7424 */ /* 0x000fe200078e00ff */
[----:B------:R-:W0:Y:S02]  /*18e0*/  MUFU.RSQ64H R11, R9 ;  /* 0x00000009000b7308 */ /* 0x000e240000001c00 */
[----:B0-----:R-:W-:-:S08]  /*18f0*/  DMUL R12, R10, R10 ;  /* 0x0000000a0a0c7228 */ /* 0x001fd00000000000 */
[----:B------:R-:W-:-:S08]  /*1900*/  DFMA R12, R8, -R12, 1 ;  /* 0x3ff00000080c742b */ /* 0x000fd0000000080c */
[----:B------:R-:W-:Y:S02]  /*1910*/  DFMA R14, R12, R14, 0.5 ;  /* 0x3fe000000c0e742b */ /* 0x000fe4000000000e */
[----:B------:R-:W-:-:S08]  /*1920*/  DMUL R12, R10, R12 ;  /* 0x0000000c0a0c7228 */ /* 0x000fd00000000000 */
[----:B------:R-:W-:-:S08]  /*1930*/  DFMA R12, R14, R12, R10 ;  /* 0x0000000c0e0c722b */ /* 0x000fd0000000000a */
[----:B------:R-:W-:Y:S02]  /*1940*/  DMUL R10, R8, R12 ;  /* 0x0000000c080a7228 */ /* 0x000fe40000000000 */
[----:B------:R-:W-:-:S06]  /*1950*/  VIADD R13, R13, 0xfff00000 ;  /* 0xfff000000d0d7836 */ /* 0x000fcc0000000000 */
[----:B------:R-:W-:-:S08]  /*1960*/  DFMA R14, R10, -R10, R8 ;  /* 0x8000000a0a0e722b */ /* 0x000fd00000000008 */
[----:B------:R-:W-:-:S10]  /*1970*/  DFMA R10, R12, R14, R10 ;  /* 0x0000000e0c0a722b */ /* 0x000fd4000000000a */
[----:B------:R-:W-:Y:S01]  /*1980*/  IADD3 R11, PT, PT, R11, -0x3500000, RZ ;  /* 0xfcb000000b0b7810 */ /* 0x000fe20007ffe0ff */
[----:B------:R-:W-:Y:S06]  /*1990*/  BRA `(.L_x_30) ;  /* 0x0000000000047947 */ /* 0x000fec0003800000 */
.L_x_31:
[----:B------:R-:W-:-:S11]  /*19a0*/  DADD R10, R8, R8 ;  /* 0x00000000080a7229 */ /* 0x000fd60000000008 */
.L_x_30:
[----:B------:R-:W-:Y:S05]  /*19b0*/  BSYNC.RECONVERGENT B1 ;  /* 0x0000000000017941 */ /* 0x000fea0003800200 */
.L_x_28:
[----:B------:R-:W-:Y:S02]  /*19c0*/  IMAD.MOV.U32 R8, RZ, RZ, R0 ;  /* 0x000000ffff087224 */ /* 0x000fe400078e0000 */
[----:B------:R-:W-:Y:S02]  /*19d0*/  IMAD.MOV.U32 R9, RZ, RZ, 0x0 ;  /* 0x00000000ff097424 */ /* 0x000fe400078e00ff */
[----:B------:R-:W-:Y:S02]  /*19e0*/  IMAD.MOV.U32 R16, RZ, RZ, R10 ;  /* 0x000000ffff107224 */ /* 0x000fe400078e000a */
[----:B------:R-:W-:Y:S01]  /*19f0*/  IMAD.MOV.U32 R17, RZ, RZ, R11 ;  /* 0x000000ffff117224 */ /* 0x000fe200078e000b */
[----:B------:R-:W-:Y:S06]  /*1a00*/  RET.REL.NODEC R8 `(_Z6kernelPfi) ;  /* 0xffffffe4087c7950 */ /* 0x000fec0003c3ffff */
        .type           $_Z6kernelPfi$__internal_accurate_pow,@function
        .size           $_Z6kernelPfi$__internal_accurate_pow,(.L_x_36 - $_Z6kernelPfi$__internal_accurate_pow)
$_Z6kernelPfi$__internal_accurate_pow:
[----:B------:R-:W0:Y:S01]  /*1a10*/  MUFU.RCP64H R19, 1.785396575927734375 ;  /* 0x3ffc90fc00137908 */ /* 0x000e220000001800 */
[----:B------:R-:W-:Y:S01]  /*1a20*/  MOV R10, 0xf80dc337 ;  /* 0xf80dc337000a7802 */ /* 0x000fe20000000f00 */
[----:B------:R-:W-:Y:S01]  /*1a30*/  IMAD.MOV.U32 R11, RZ, RZ, 0x3ffc90fc ;  /* 0x3ffc90fcff0b7424 */ /* 0x000fe200078e00ff */
[----:B------:R-:W-:Y:S01]  /*1a40*/  UMOV UR4, 0x3f91e648 ;  /* 0x3f91e64800047882 */ /* 0x000fe20000000000 */
[----:B------:R-:W-:Y:S01]  /*1a50*/  IMAD.MOV.U32 R18, RZ, RZ, RZ ;  /* 0x000000ffff127224 */ /* 0x000fe200078e00ff */
[----:B------:R-:W-:Y:S01]  /*1a60*/  UMOV UR5, 0x3fcb7818 ;  /* 0x3fcb781800057882 */ /* 0x000fe20000000000 */
[----:B------:R-:W-:Y:S01]  /*1a70*/  UMOV UR8, 0x7d2cafe2 ;  /* 0x7d2cafe200087882 */ /* 0x000fe20000000000 */
[----:B------:R-:W-:Y:S01]  /*1a80*/  UMOV UR9, 0x3eb0f5ff ;  /* 0x3eb0f5ff00097882 */ /* 0x000fe20000000000 */
[----:B------:R-:W-:-:S05]  /*1a90*/  IMAD.SHL.U32 R2, R9, 0x2, RZ ;  /* 0x0000000209027824 */ /* 0x000fca00078e00ff */
[----:B------:R-:W-:Y:S01]  /*1aa0*/  ISETP.GT.U32.AND P1, PT, R2, -0x2000001, PT ;  /* 0xfdffffff0200780c */ /* 0x000fe20003f24070 */
[----:B0-----:R-:W-:-:S08]  /*1ab0*/  DFMA R10, R18, -R10, 1 ;  /* 0x3ff00000120a742b */ /* 0x001fd0000000080a */
[----:B------:R-:W-:-:S08]  /*1ac0*/  DFMA R10, R10, R10, R10 ;  /* 0x0000000a0a0a722b */ /* 0x000fd0000000000a */
[----:B------:R-:W-:Y:S01]  /*1ad0*/  DFMA R18, R18, R10, R18 ;  /* 0x0000000a1212722b */ /* 0x000fe20000000012 */
[----:B------:R-:W-:Y:S02]  /*1ae0*/  IMAD.MOV.U32 R10, RZ, RZ, 0x41ad3b5a ;  /* 0x41ad3b5aff0a7424 */ /* 0x000fe400078e00ff */
[----:B------:R-:W-:-:S05]  /*1af0*/  IMAD.MOV.U32 R11, RZ, RZ, 0x3ed0f5d2 ;  /* 0x3ed0f5d2ff0b7424 */ /* 0x000fca00078e00ff */
[----:B------:R-:W-:-:S08]  /*1b00*/  DMUL R28, R18, -UR4 ;  /* 0x80000004121c7c28 */ /* 0x000fd00008000000 */
[----:B------:R-:W-:-:S08]  /*1b10*/  DFMA R28, R18, -UR4, R28 ;  /* 0x80000004121c7c2b */ /* 0x000fd0000800001c */
[CC--:B------:R-:W-:Y:S02]  /*1b20*/  DMUL R16, R28.reuse, R28.reuse ;  /* 0x0000001c1c107228 */ /* 0x0c0fe40000000000 */
[C---:B------:R-:W-:Y:S02]  /*1b30*/  DADD R12, -R28.reuse, -UR4 ;  /* 0x800000041c0c7e29 */ /* 0x040fe40008000100 */
[----:B------:R-:W-:-:S04]  /*1b40*/  DMUL R24, R28, R28 ;  /* 0x0000001c1c187228 */ /* 0x000fc80000000000 */
[----:B------:R-:W-:Y:S01]  /*1b50*/  DFMA R10, R16, UR8, R10 ;  /* 0x00000008100a7c2b */ /* 0x000fe2000800000a */
[----:B------:R-:W-:Y:S01]  /*1b60*/  UMOV UR8, 0x75488a3f ;  /* 0x75488a3f00087882 */ /* 0x000fe20000000000 */
[----:B------:R-:W-:Y:S01]  /*1b70*/  UMOV UR9, 0x3ef3b20a ;  /* 0x3ef3b20a00097882 */ /* 0x000fe20000000000 */
[----:B------:R-:W-:-:S05]  /*1b80*/  DADD R26, R12, R12 ;  /* 0x000000000c1a7229 */ /* 0x000fca000000000c */
[----:B------:R-:W-:Y:S01]  /*1b90*/  DFMA R10, R16, R10, UR8 ;  /* 0x00000008100a7e2b */ /* 0x000fe2000800000a */
[----:B------:R-:W-:Y:S01]  /*1ba0*/  UMOV UR8, 0xe4faecd5 ;  /* 0xe4faecd500087882 */ /* 0x000fe20000000000 */
[----:B------:R-:W-:Y:S01]  /*1bb0*/  UMOV UR9, 0x3f1745cd ;  /* 0x3f1745cd00097882 */ /* 0x000fe20000000000 */
[----:B------:R-:W-:Y:S01]  /*1bc0*/  DFMA R26, -R28, -UR4, R26 ;  /* 0x800000041c1a7c2b */ /* 0x000fe2000800011a */
[----:B------:R-:W-:Y:S01]  /*1bd0*/  UMOV UR4, 0xb9e7b0 ;  /* 0x00b9e7b000047882 */ /* 0x000fe20000000000 */
[----:B------:R-:W-:-:S03]  /*1be0*/  UMOV UR5, 0x3c46a4cb ;  /* 0x3c46a4cb00057882 */ /* 0x000fc60000000000 */
[----:B------:R-:W-:Y:S01]  /*1bf0*/  DFMA R10, R16, R10, UR8 ;  /* 0x00000008100a7e2b */ /* 0x000fe2000800000a */
[----:B------:R-:W-:Y:S01]  /*1c00*/  UMOV UR8, 0x258a578b ;  /* 0x258a578b00087882 */ /* 0x000fe20000000000 */
[----:B------:R-:W-:Y:S01]  /*1c10*/  UMOV UR9, 0x3f3c71c7 ;  /* 0x3f3c71c700097882 */ /* 0x000fe20000000000 */
[----:B------:R-:W-:Y:S02]  /*1c20*/  DMUL R26, R18, R26 ;  /* 0x0000001a121a7228 */ /* 0x000fe40000000000 */
[----:B------:R-:W-:-:S03]  /*1c30*/  DFMA R18, R28, R28, -R24 ;  /* 0x0000001c1c12722b */ /* 0x000fc60000000818 */
[----:B------:R-:W-:Y:S01]  /*1c40*/  DFMA R10, R16, R10, UR8 ;  /* 0x00000008100a7e2b */ /* 0x000fe2000800000a */
[----:B------:R-:W-:Y:S01]  /*1c50*/  UMOV UR8, 0x9242b910 ;  /* 0x9242b91000087882 */ /* 0x000fe20000000000 */
[----:B------:R-:W-:-:S06]  /*1c60*/  UMOV UR9, 0x3f624924 ;  /* 0x3f62492400097882 */ /* 0x000fcc0000000000 */
[----:B------:R-:W-:Y:S01]  /*1c70*/  DFMA R10, R16, R10, UR8 ;  /* 0x00000008100a7e2b */ /* 0x000fe2000800000a */
[----:B------:R-:W-:Y:S01]  /*1c80*/  UMOV UR8, 0x99999dfb ;  /* 0x99999dfb00087882 */ /* 0x000fe20000000000 */
[----:B------:R-:W-:-:S06]  /*1c90*/  UMOV UR9, 0x3f899999 ;  /* 0x3f89999900097882 */ /* 0x000fcc0000000000 */
[----:B------:R-:W-:Y:S01]  /*1ca0*/  DFMA R14, R16, R10, UR8 ;  /* 0x00000008100e7e2b */ /* 0x000fe2000800000a */
[----:B------:R-:W-:Y:S01]  /*1cb0*/  UMOV UR8, 0x55555555 ;  /* 0x5555555500087882 */ /* 0x000fe20000000000 */
[----:B------:R-:W-:-:S06]  /*1cc0*/  UMOV UR9, 0x3fb55555 ;  /* 0x3fb5555500097882 */ /* 0x000fcc0000000000 */
[----:B------:R-:W-:-:S08]  /*1cd0*/  DFMA R10, R16, R14, UR8 ;  /* 0x00000008100a7e2b */ /* 0x000fd0000800000e */
[----:B------:R-:W-:-:S08]  /*1ce0*/  DADD R12, -R10, UR8 ;  /* 0x000000080a0c7e29 */ /* 0x000fd00008000100 */
[----:B------:R-:W-:Y:S02]  /*1cf0*/  DFMA R14, R16, R14, R12 ;  /* 0x0000000e100e722b */ /* 0x000fe4000000000c */
[----:B------:R-:W-:Y:S01]  /*1d00*/  DMUL R12, R28, R24 ;  /* 0x000000181c0c7228 */ /* 0x000fe20000000000 */
[----:B------:R-:W-:Y:S01]  /*1d10*/  IADD3 R17, PT, PT, R27, 0x100000, RZ ;  /* 0x001000001b117810 */ /* 0x000fe20007ffe0ff */
[----:B------:R-:W-:-:S04]  /*1d20*/  IMAD.MOV.U32 R16, RZ, RZ, R26 ;  /* 0x000000ffff107224 */ /* 0x000fc800078e001a */
[----:B------:R-:W-:Y:S01]  /*1d30*/  DADD R14, R14, -UR4 ;  /* 0x800000040e0e7e29 */ /* 0x000fe20008000000 */
[----:B------:R-:W-:Y:S01]  /*1d40*/  UMOV UR4, 0x0 ;  /* 0x0000000000047882 */ /* 0x000fe20000000000 */
[C---:B------:R-:W-:Y:S01]  /*1d50*/  DFMA R20, R28.reuse, R24, -R12 ;  /* 0x000000181c14722b */ /* 0x040fe2000000080c */
[----:B------:R-:W-:Y:S01]  /*1d60*/  UMOV UR5, 0x40000000 ;  /* 0x4000000000057882 */ /* 0x000fe20000000000 */
[----:B------:R-:W-:-:S04]  /*1d70*/  DFMA R16, R28, R16, R18 ;  /* 0x000000101c10722b */ /* 0x000fc80000000012 */
[----:B------:R-:W-:Y:S02]  /*1d80*/  DADD R18, R10, R14 ;  /* 0x000000000a127229 */ /* 0x000fe4000000000e */
[----:B------:R-:W-:-:S06]  /*1d90*/  DFMA R20, R26, R24, R20 ;  /* 0x000000181a14722b */ /* 0x000fcc0000000014 */
[----:B------:R-:W-:Y:S02]  /*1da0*/  DMUL R24, R18, R12 ;  /* 0x0000000c12187228 */ /* 0x000fe40000000000 */
[----:B------:R-:W-:Y:S02]  /*1db0*/  DFMA R16, R28, R16, R20 ;  /* 0x000000101c10722b */ /* 0x000fe40000000014 */
[----:B------:R-:W-:-:S04]  /*1dc0*/  DADD R20, R10, -R18 ;  /* 0x000000000a147229 */ /* 0x000fc80000000812 */
[----:B------:R-:W-:-:S04]  /*1dd0*/  DFMA R10, R18, R12, -R24 ;  /* 0x0000000c120a722b */ /* 0x000fc80000000818 */
[----:B------:R-:W-:Y:S01]  /*1de0*/  DADD R20, R14, R20 ;  /* 0x000000000e147229 */ /* 0x000fe20000000014 */
[----:B------:R-:W-:-:S03]  /*1df0*/  IMAD.MOV.U32 R14, RZ, RZ, -0x105c611 ;  /* 0xfefa39efff0e7424 */ /* 0x000fc600078e00ff */
[----:B------:R-:W-:Y:S01]  /*1e00*/  DFMA R10, R18, R16, R10 ;  /* 0x00000010120a722b */ /* 0x000fe2000000000a */
[----:B------:R-:W-:-:S07]  /*1e10*/  IMAD.MOV.U32 R15, RZ, RZ, 0x3fe62e42 ;  /* 0x3fe62e42ff0f7424 */ /* 0x000fce00078e00ff */
[----:B------:R-:W-:-:S08]  /*1e20*/  DFMA R20, R20, R12, R10 ;  /* 0x0000000c1414722b */ /* 0x000fd0000000000a */
[----:B------:R-:W-:-:S08]  /*1e30*/  DADD R12, R24, R20 ;  /* 0x00000000180c7229 */ /* 0x000fd00000000014 */
[--C-:B------:R-:W-:Y:S02]  /*1e40*/  DADD R10, R28, R12.reuse ;  /* 0x000000001c0a7229 */ /* 0x100fe4000000000c */
[----:B------:R-:W-:-:S06]  /*1e50*/  DADD R24, R24, -R12 ;  /* 0x0000000018187229 */ /* 0x000fcc000000080c */
[----:B------:R-:W-:Y:S02]  /*1e60*/  DADD R28, R28, -R10 ;  /* 0x000000001c1c7229 */ /* 0x000fe4000000080a */
[----:B------:R-:W-:-:S06]  /*1e70*/  DADD R24, R20, R24 ;  /* 0x0000000014187229 */ /* 0x000fcc0000000018 */
[----:B------:R-:W-:Y:S01]  /*1e80*/  DADD R28, R12, R28 ;  /* 0x000000000c1c7229 */ /* 0x000fe2000000001c */
[----:B------:R-:W-:Y:S01]  /*1e90*/  IMAD.MOV.U32 R12, RZ, RZ, -0x105c611 ;  /* 0xfefa39efff0c7424 */ /* 0x000fe200078e00ff */
[----:B------:R-:W-:-:S06]  /*1ea0*/  MOV R13, 0x3fe62e42 ;  /* 0x3fe62e42000d7802 */ /* 0x000fcc0000000f00 */
[----:B------:R-:W-:-:S08]  /*1eb0*/  DADD R24, R24, R28 ;  /* 0x0000000018187229 */ /* 0x000fd0000000001c */
[----:B------:R-:W-:-:S08]  /*1ec0*/  DADD R26, R26, R24 ;  /* 0x000000001a1a7229 */ /* 0x000fd00000000018 */
[----:B------:R-:W-:-:S08]  /*1ed0*/  DADD R16, R10, R26 ;  /* 0x000000000a107229 */ /* 0x000fd0000000001a */
[--C-:B------:R-:W-:Y:S02]  /*1ee0*/  DFMA R14, R14, UR4, R16.reuse ;  /* 0x000000040e0e7c2b */ /* 0x100fe40008000010 */
[----:B------:R-:W-:-:S06]  /*1ef0*/  DADD R18, R10, -R16 ;  /* 0x000000000a127229 */ /* 0x000fcc0000000810 */
[----:B------:R-:W-:Y:S02]  /*1f00*/  DFMA R10, -R12, 2, R14 ;  /* 0x400000000c0a782b */ /* 0x000fe4000000010e */
[----:B------:R-:W-:-:S06]  /*1f10*/  DADD R18, R26, R18 ;  /* 0x000000001a127229 */ /* 0x000fcc0000000012 */
[----:B------:R-:W-:Y:S01]  /*1f20*/  DADD R10, -R16, R10 ;  /* 0x00000000100a7229 */ /* 0x000fe2000000010a */
[----:B------:R-:W-:Y:S02]  /*1f30*/  IMAD.MOV.U32 R16, RZ, RZ, 0x3b39803f ;  /* 0x3b39803fff107424 */ /* 0x000fe400078e00ff */
[----:B------:R-:W-:-:S05]  /*1f40*/  IMAD.MOV.U32 R17, RZ, RZ, 0x3c7abc9e ;  /* 0x3c7abc9eff117424 */ /* 0x000fca00078e00ff */
[----:B------:R-:W-:Y:S01]  /*1f50*/  DADD R10, R18, -R10 ;  /* 0x00000000120a7229 */ /* 0x000fe2000000080a */
[----:B------:R-:W-:Y:S01]  /*1f60*/  LOP3.LUT R19, R9, 0xff0fffff, RZ, 0xc0, !PT ;  /* 0xff0fffff09137812 */ /* 0x000fe200078ec0ff */
[----:B------:R-:W-:-:S03]  /*1f70*/  IMAD.MOV.U32 R18, RZ, RZ, R8 ;  /* 0x000000ffff127224 */ /* 0x000fc600078e0008 */
[----:B------:R-:W-:-:S03]  /*1f80*/  SEL R19, R19, R9, P1 ;  /* 0x0000000913137207 */ /* 0x000fc60000800000 */
[----:B------:R-:W-:Y:S01]  /*1f90*/  DFMA R16, R16, UR4, R10 ;  /* 0x0000000410107c2b */ /* 0x000fe2000800000a */
[----:B------:R-:W-:Y:S01]  /*1fa0*/  UMOV UR4, 0x3b39803f ;  /* 0x3b39803f00047882 */ /* 0x000fe20000000000 */
[----:B------:R-:W-:-:S06]  /*1fb0*/  UMOV UR5, 0x3c7abc9e ;  /* 0x3c7abc9e00057882 */ /* 0x000fcc0000000000 */
[----:B------:R-:W-:-:S08]  /*1fc0*/  DADD R10, R14, R16 ;  /* 0x000000000e0a7229 */ /* 0x000fd00000000010 */
[----:B------:R-:W-:Y:S02]  /*1fd0*/  DADD R14, R14, -R10 ;  /* 0x000000000e0e7229 */ /* 0x000fe4000000080a */
[----:B------:R-:W-:-:S06]  /*1fe0*/  DMUL R8, R10, R18 ;  /* 0x000000120a087228 */ /* 0x000fcc0000000000 */
[----:B------:R-:W-:Y:S02]  /*1ff0*/  DADD R14, R16, R14 ;  /* 0x00000000100e7229 */ /* 0x000fe4000000000e */
[----:B------:R-:W-:-:S08]  /*2000*/  DFMA R10, R10, R18, -R8 ;  /* 0x000000120a0a722b */ /* 0x000fd00000000808 */
[----:B------:R-:W-:Y:S01]  /*2010*/  DFMA R18, R14, R18, R10 ;  /* 0x000000120e12722b */ /* 0x000fe2000000000a */
[----:B------:R-:W-:Y:S01]  /*2020*/  MOV R10, 0x652b82fe ;  /* 0x652b82fe000a7802 */ /* 0x000fe20000000f00 */
[----:B------:R-:W-:-:S06]  /*2030*/  IMAD.MOV.U32 R11, RZ, RZ, 0x3ff71547 ;  /* 0x3ff71547ff0b7424 */ /* 0x000fcc00078e00ff */
[----:B------:R-:W-:-:S08]  /*2040*/  DADD R14, R8, R18 ;  /* 0x00000000080e7229 */ /* 0x000fd00000000012 */
[----:B------:R-:W-:Y:S02]  /*2050*/  DFMA R10, R14, R10, 6.75539944105574400000e+15 ;  /* 0x433800000e0a742b */ /* 0x000fe4000000000a */
[----:B------:R-:W-:Y:S01]  /*2060*/  FSETP.GEU.AND P1, PT, |R15|, 4.1917929649353027344, PT ;  /* 0x4086232b0f00780b */ /* 0x000fe20003f2e200 */
[----:B------:R-:W-:-:S05]  /*2070*/  DADD R8, R8, -R14 ;  /* 0x0000000008087229 */ /* 0x000fca000000080e */
[----:B------:R-:W-:-:S03]  /*2080*/  DADD R16, R10, -6.75539944105574400000e+15 ;  /* 0xc33800000a107429 */ /* 0x000fc60000000000 */
[----:B------:R-:W-:-:S05]  /*2090*/  DADD R18, R18, R8 ;  /* 0x0000000012127229 */ /* 0x000fca0000000008 */
[----:B------:R-:W-:-:S08]  /*20a0*/  DFMA R12, R16, -R12, R14 ;  /* 0x8000000c100c722b */ /* 0x000fd0000000000e */
[----:B------:R-:W-:Y:S01]  /*20b0*/  DFMA R12, R16, -UR4, R12 ;  /* 0x80000004100c7c2b */ /* 0x000fe2000800000c */
[----:B------:R-:W-:Y:S01]  /*20c0*/  UMOV UR4, 0x69ce2bdf ;  /* 0x69ce2bdf00047882 */ /* 0x000fe20000000000 */
[----:B------:R-:W-:Y:S01]  /*20d0*/  IMAD.MOV.U32 R16, RZ, RZ, -0x35dec16 ;  /* 0xfca213eaff107424 */ /* 0x000fe200078e00ff */
[----:B------:R-:W-:Y:S01]  /*20e0*/  UMOV UR5, 0x3e5ade15 ;  /* 0x3e5ade1500057882 */ /* 0x000fe20000000000 */
[----:B------:R-:W-:-:S06]  /*20f0*/  IMAD.MOV.U32 R17, RZ, RZ, 0x3e928af3 ;  /* 0x3e928af3ff117424 */ /* 0x000fcc00078e00ff */
[----:B------:R-:W-:Y:S01]  /*2100*/  DFMA R16, R12, UR4, R16 ;  /* 0x000000040c107c2b */ /* 0x000fe20008000010 */
        /* <DEDUP_REMOVED lines=24> */
[----:B------:R-:W-:-:S08]  /*2290*/  DFMA R16, R12, R16, 1 ;  /* 0x3ff000000c10742b */ /* 0x000fd00000000010 */
[----:B------:R-:W-:-:S10]  /*22a0*/  DFMA R12, R12, R16, 1 ;  /* 0x3ff000000c0c742b */ /* 0x000fd40000000010 */
[----:B------:R-:W-:Y:S01]  /*22b0*/  LEA R9, R10, R13, 0x14 ;  /* 0x0000000d0a097211 */ /* 0x000fe200078ea0ff */
[----:B------:R-:W-:Y:S01]  /*22c0*/  IMAD.MOV.U32 R8, RZ, RZ, R12 ;  /* 0x000000ffff087224 */ /* 0x000fe200078e000c */
[----:B------:R-:W-:Y:S06]  /*22d0*/  @!P1 BRA `(.L_x_32) ;  /* 0x0000000000309947 */ /* 0x000fec0003800000 */
[----:B------:R-:W-:Y:S01]  /*22e0*/  FSETP.GEU.AND P2, PT, |R15|, 4.2275390625, PT ;  /* 0x408748000f00780b */ /* 0x000fe20003f4e200 */
[C---:B------:R-:W-:Y:S02]  /*22f0*/  DADD R8, R14.reuse, +INF ;  /* 0x7ff000000e087429 */ /* 0x040fe40000000000 */
[----:B------:R-:W-:-:S08]  /*2300*/  DSETP.GEU.AND P1, PT, R14, RZ, PT ;  /* 0x000000ff0e00722a */ /* 0x000fd00003f2e000 */
[----:B------:R-:W-:Y:S02]  /*2310*/  FSEL R8, R8, RZ, P1 ;  /* 0x000000ff08087208 */ /* 0x000fe40000800000 */
[----:B------:R-:W-:Y:S02]  /*2320*/  @!P2 LEA.HI R2, R10, R10, RZ, 0x1 ;  /* 0x0000000a0a02a211 */ /* 0x000fe400078f08ff */
[----:B------:R-:W-:Y:S02]  /*2330*/  FSEL R9, R9, RZ, P1 ;  /* 0x000000ff09097208 */ /* 0x000fe40000800000 */
[----:B------:R-:W-:-:S05]  /*2340*/  @!P2 SHF.R.S32.HI R11, RZ, 0x1, R2 ;  /* 0x00000001ff0ba819 */ /* 0x000fca0000011402 */
[----:B------:R-:W-:Y:S02]  /*2350*/  @!P2 IMAD.IADD R10, R10, 0x1, -R11 ;  /* 0x000000010a0aa824 */ /* 0x000fe400078e0a0b */
[----:B------:R-:W-:-:S03]  /*2360*/  @!P2 IMAD R13, R11, 0x100000, R13 ;  /* 0x001000000b0da824 */ /* 0x000fc600078e020d */
[----:B------:R-:W-:Y:S02]  /*2370*/  @!P2 LEA R11, R10, 0x3ff00000, 0x14 ;  /* 0x3ff000000a0ba811 */ /* 0x000fe400078ea0ff */
[----:B------:R-:W-:-:S06]  /*2380*/  @!P2 MOV R10, RZ ;  /* 0x000000ff000aa202 */ /* 0x000fcc0000000f00 */
[----:B------:R-:W-:-:S11]  /*2390*/  @!P2 DMUL R8, R12, R10 ;  /* 0x0000000a0c08a228 */ /* 0x000fd60000000000 */
.L_x_32:
[----:B------:R-:W-:Y:S02]  /*23a0*/  DFMA R18, R18, R8, R8 ;  /* 0x000000081212722b */ /* 0x000fe40000000008 */
[----:B------:R-:W-:-:S08]  /*23b0*/  DSETP.NEU.AND P1, PT, |R8|, +INF , PT ;  /* 0x7ff000000800742a */ /* 0x000fd00003f2d200 */
[----:B------:R-:W-:Y:S01]  /*23c0*/  FSEL R10, R8, R18, !P1 ;  /* 0x00000012080a7208 */ /* 0x000fe20004800000 */
[----:B------:R-:W-:Y:S01]  /*23d0*/  IMAD.MOV.U32 R8, RZ, RZ, R0 ;  /* 0x000000ffff087224 */ /* 0x000fe200078e0000 */
[----:B------:R-:W-:Y:S01]  /*23e0*/  FSEL R11, R9, R19, !P1 ;  /* 0x00000013090b7208 */ /* 0x000fe20004800000 */
[----:B------:R-:W-:-:S04]  /*23f0*/  IMAD.MOV.U32 R9, RZ, RZ, 0x0 ;  /* 0x00000000ff097424 */ /* 0x000fc800078e00ff */
[----:B------:R-:W-:Y:S05]  /*2400*/  RET.REL.NODEC R8 `(_Z6kernelPfi) ;  /* 0xffffffd808fc7950 */ /* 0x000fea0003c3ffff */
.L_x_33:
[----:B------:R-:W-:-:S00]  /*2410*/  BRA `(.L_x_33) ;  /* 0xfffffffc00fc7947 */ /* 0x000fc0000383ffff */
[----:B------:R-:W-:-:S00]  /*2420*/  NOP ;  /* 0x0000000000007918 */ /* 0x000fc00000000000 */
        /* <DEDUP_REMOVED lines=13> */
.L_x_36:


//--------------------- .nv.shared.reserved.0     --------------------------
	.section	.nv.shared.reserved.0,"aw",@nobits
	.weak		__nv_reservedSMEM_offset_0_alias
	.size		__nv_reservedSMEM_offset_0_alias, 0, 64
	.other		__nv_reservedSMEM_offset_0_alias,@"STO_CUDA_RESERVED_SHARED STV_DEFAULT"
__nv_reservedSMEM_offset_0_alias:
	.zero		0
	.zero		64


//--------------------- .nv.constant0._Z6kernelPfi --------------------------
	.section	.nv.constant0._Z6kernelPfi,"a",@progbits
	.sectionflags	@""
	.align	4
.nv.constant0._Z6kernelPfi:
	.zero		908


//--------------------- SYMBOLS --------------------------

	.type		.nv.reservedSmem.offset0,@object
	.size		.nv.reservedSmem.offset0,0x4
